//
// Generated by NVIDIA NVVM Compiler
//
// Compiler Build ID: CL-36424714
// Cuda compilation tools, release 13.0, V13.0.88
// Based on NVVM 20.0.0
//

.version 9.0
.target sm_100
.address_size 64

	// .globl	_Z14initialize_rngP17curandStateXORWOWy
.global .align 4 .b8 precalc_xorwow_matrix[102400];
.global .align 4 .b8 precalc_xorwow_offset_matrix[102400];
.global .align 4 .b8 mrg32k3aM1[2304];
.global .align 4 .b8 mrg32k3aM2[2304];
.global .align 4 .b8 mrg32k3aM1SubSeq[2016];
.global .align 4 .b8 mrg32k3aM2SubSeq[2016];
.global .align 4 .b8 mrg32k3aM1Seq[2304];
.global .align 4 .b8 mrg32k3aM2Seq[2304];
.const .align 8 .b8 __cr_lgamma_table[72];

.visible .entry _Z14initialize_rngP17curandStateXORWOWy(
	.param .u64 .ptr .align 1 _Z14initialize_rngP17curandStateXORWOWy_param_0,
	.param .u64 _Z14initialize_rngP17curandStateXORWOWy_param_1
)
{
	.reg .pred 	%p<24>;
	.reg .b32 	%r<413>;
	.reg .b64 	%rd<19>;

	ld.param.u64 	%rd8, [_Z14initialize_rngP17curandStateXORWOWy_param_0];
	ld.param.u64 	%rd9, [_Z14initialize_rngP17curandStateXORWOWy_param_1];
	cvta.to.global.u64 	%rd10, %rd8;
	mov.u32 	%r182, %ctaid.x;
	mov.u32 	%r183, %ntid.x;
	mov.u32 	%r184, %tid.x;
	mad.lo.s32 	%r185, %r182, %r183, %r184;
	cvt.s64.s32 	%rd18, %r185;
	mul.wide.s32 	%rd11, %r185, 48;
	add.s64 	%rd2, %rd10, %rd11;
	cvt.u32.u64 	%r186, %rd9;
	xor.b32  	%r187, %r186, -1429050551;
	mul.lo.s32 	%r188, %r187, 1099087573;
	{ .reg .b32 tmp; mov.b64 {tmp, %r189}, %rd9; }
	xor.b32  	%r190, %r189, -136515619;
	mul.lo.s32 	%r191, %r190, -1703105765;
	add.s32 	%r192, %r188, %r191;
	add.s32 	%r193, %r192, 6615241;
	add.s32 	%r194, %r188, 123456789;
	st.global.v2.u32 	[%rd2], {%r193, %r194};
	xor.b32  	%r195, %r188, 362436069;
	add.s32 	%r196, %r191, 521288629;
	st.global.v2.u32 	[%rd2+8], {%r195, %r196};
	xor.b32  	%r197, %r191, 88675123;
	add.s32 	%r198, %r188, 5783321;
	st.global.v2.u32 	[%rd2+16], {%r197, %r198};
	setp.eq.s32 	%p1, %r185, 0;
	@%p1 bra 	$L__BB0_42;
	mov.b32 	%r319, 0;
$L__BB0_2:
	and.b64  	%rd4, %rd18, 3;
	setp.eq.s64 	%p2, %rd4, 0;
	@%p2 bra 	$L__BB0_41;
	mul.wide.u32 	%rd12, %r319, 3200;
	mov.u64 	%rd13, precalc_xorwow_matrix;
	add.s64 	%rd5, %rd13, %rd12;
	cvt.u32.u64 	%r2, %rd4;
	mov.b32 	%r320, 0;
$L__BB0_4:
	mov.b32 	%r333, 0;
	mov.u32 	%r334, %r333;
	mov.u32 	%r335, %r333;
	mov.u32 	%r336, %r333;
	mov.u32 	%r337, %r333;
	mov.u32 	%r326, %r333;
$L__BB0_5:
	mul.wide.u32 	%rd14, %r326, 4;
	add.s64 	%rd15, %rd2, %rd14;
	ld.global.u32 	%r10, [%rd15+4];
	shl.b32 	%r11, %r326, 5;
	mov.b32 	%r332, 0;
$L__BB0_6:
	.pragma "nounroll";
	shr.u32 	%r203, %r10, %r332;
	and.b32  	%r204, %r203, 1;
	setp.eq.b32 	%p3, %r204, 1;
	not.pred 	%p4, %p3;
	add.s32 	%r205, %r11, %r332;
	mul.lo.s32 	%r206, %r205, 5;
	mul.wide.u32 	%rd16, %r206, 4;
	add.s64 	%rd6, %rd5, %rd16;
	@%p4 bra 	$L__BB0_8;
	ld.global.u32 	%r207, [%rd6];
	xor.b32  	%r337, %r337, %r207;
	ld.global.u32 	%r208, [%rd6+4];
	xor.b32  	%r336, %r336, %r208;
	ld.global.u32 	%r209, [%rd6+8];
	xor.b32  	%r335, %r335, %r209;
	ld.global.u32 	%r210, [%rd6+12];
	xor.b32  	%r334, %r334, %r210;
	ld.global.u32 	%r211, [%rd6+16];
	xor.b32  	%r333, %r333, %r211;
$L__BB0_8:
	and.b32  	%r213, %r203, 2;
	setp.eq.s32 	%p5, %r213, 0;
	@%p5 bra 	$L__BB0_10;
	ld.global.u32 	%r214, [%rd6+20];
	xor.b32  	%r337, %r337, %r214;
	ld.global.u32 	%r215, [%rd6+24];
	xor.b32  	%r336, %r336, %r215;
	ld.global.u32 	%r216, [%rd6+28];
	xor.b32  	%r335, %r335, %r216;
	ld.global.u32 	%r217, [%rd6+32];
	xor.b32  	%r334, %r334, %r217;
	ld.global.u32 	%r218, [%rd6+36];
	xor.b32  	%r333, %r333, %r218;
$L__BB0_10:
	and.b32  	%r220, %r203, 4;
	setp.eq.s32 	%p6, %r220, 0;
	@%p6 bra 	$L__BB0_12;
	ld.global.u32 	%r221, [%rd6+40];
	xor.b32  	%r337, %r337, %r221;
	ld.global.u32 	%r222, [%rd6+44];
	xor.b32  	%r336, %r336, %r222;
	ld.global.u32 	%r223, [%rd6+48];
	xor.b32  	%r335, %r335, %r223;
	ld.global.u32 	%r224, [%rd6+52];
	xor.b32  	%r334, %r334, %r224;
	ld.global.u32 	%r225, [%rd6+56];
	xor.b32  	%r333, %r333, %r225;
$L__BB0_12:
	and.b32  	%r227, %r203, 8;
	setp.eq.s32 	%p7, %r227, 0;
	@%p7 bra 	$L__BB0_14;
	ld.global.u32 	%r228, [%rd6+60];
	xor.b32  	%r337, %r337, %r228;
	ld.global.u32 	%r229, [%rd6+64];
	xor.b32  	%r336, %r336, %r229;
	ld.global.u32 	%r230, [%rd6+68];
	xor.b32  	%r335, %r335, %r230;
	ld.global.u32 	%r231, [%rd6+72];
	xor.b32  	%r334, %r334, %r231;
	ld.global.u32 	%r232, [%rd6+76];
	xor.b32  	%r333, %r333, %r232;
$L__BB0_14:
	and.b32  	%r234, %r203, 16;
	setp.eq.s32 	%p8, %r234, 0;
	@%p8 bra 	$L__BB0_16;
	ld.global.u32 	%r235, [%rd6+80];
	xor.b32  	%r337, %r337, %r235;
	ld.global.u32 	%r236, [%rd6+84];
	xor.b32  	%r336, %r336, %r236;
	ld.global.u32 	%r237, [%rd6+88];
	xor.b32  	%r335, %r335, %r237;
	ld.global.u32 	%r238, [%rd6+92];
	xor.b32  	%r334, %r334, %r238;
	ld.global.u32 	%r239, [%rd6+96];
	xor.b32  	%r333, %r333, %r239;
$L__BB0_16:
	and.b32  	%r241, %r203, 32;
	setp.eq.s32 	%p9, %r241, 0;
	@%p9 bra 	$L__BB0_18;
	ld.global.u32 	%r242, [%rd6+100];
	xor.b32  	%r337, %r337, %r242;
	ld.global.u32 	%r243, [%rd6+104];
	xor.b32  	%r336, %r336, %r243;
	ld.global.u32 	%r244, [%rd6+108];
	xor.b32  	%r335, %r335, %r244;
	ld.global.u32 	%r245, [%rd6+112];
	xor.b32  	%r334, %r334, %r245;
	ld.global.u32 	%r246, [%rd6+116];
	xor.b32  	%r333, %r333, %r246;
$L__BB0_18:
	and.b32  	%r248, %r203, 64;
	setp.eq.s32 	%p10, %r248, 0;
	@%p10 bra 	$L__BB0_20;
	ld.global.u32 	%r249, [%rd6+120];
	xor.b32  	%r337, %r337, %r249;
	ld.global.u32 	%r250, [%rd6+124];
	xor.b32  	%r336, %r336, %r250;
	ld.global.u32 	%r251, [%rd6+128];
	xor.b32  	%r335, %r335, %r251;
	ld.global.u32 	%r252, [%rd6+132];
	xor.b32  	%r334, %r334, %r252;
	ld.global.u32 	%r253, [%rd6+136];
	xor.b32  	%r333, %r333, %r253;
$L__BB0_20:
	and.b32  	%r255, %r203, 128;
	setp.eq.s32 	%p11, %r255, 0;
	@%p11 bra 	$L__BB0_22;
	ld.global.u32 	%r256, [%rd6+140];
	xor.b32  	%r337, %r337, %r256;
	ld.global.u32 	%r257, [%rd6+144];
	xor.b32  	%r336, %r336, %r257;
	ld.global.u32 	%r258, [%rd6+148];
	xor.b32  	%r335, %r335, %r258;
	ld.global.u32 	%r259, [%rd6+152];
	xor.b32  	%r334, %r334, %r259;
	ld.global.u32 	%r260, [%rd6+156];
	xor.b32  	%r333, %r333, %r260;
$L__BB0_22:
	and.b32  	%r262, %r203, 256;
	setp.eq.s32 	%p12, %r262, 0;
	@%p12 bra 	$L__BB0_24;
	ld.global.u32 	%r263, [%rd6+160];
	xor.b32  	%r337, %r337, %r263;
	ld.global.u32 	%r264, [%rd6+164];
	xor.b32  	%r336, %r336, %r264;
	ld.global.u32 	%r265, [%rd6+168];
	xor.b32  	%r335, %r335, %r265;
	ld.global.u32 	%r266, [%rd6+172];
	xor.b32  	%r334, %r334, %r266;
	ld.global.u32 	%r267, [%rd6+176];
	xor.b32  	%r333, %r333, %r267;
$L__BB0_24:
	and.b32  	%r269, %r203, 512;
	setp.eq.s32 	%p13, %r269, 0;
	@%p13 bra 	$L__BB0_26;
	ld.global.u32 	%r270, [%rd6+180];
	xor.b32  	%r337, %r337, %r270;
	ld.global.u32 	%r271, [%rd6+184];
	xor.b32  	%r336, %r336, %r271;
	ld.global.u32 	%r272, [%rd6+188];
	xor.b32  	%r335, %r335, %r272;
	ld.global.u32 	%r273, [%rd6+192];
	xor.b32  	%r334, %r334, %r273;
	ld.global.u32 	%r274, [%rd6+196];
	xor.b32  	%r333, %r333, %r274;
$L__BB0_26:
	and.b32  	%r276, %r203, 1024;
	setp.eq.s32 	%p14, %r276, 0;
	@%p14 bra 	$L__BB0_28;
	ld.global.u32 	%r277, [%rd6+200];
	xor.b32  	%r337, %r337, %r277;
	ld.global.u32 	%r278, [%rd6+204];
	xor.b32  	%r336, %r336, %r278;
	ld.global.u32 	%r279, [%rd6+208];
	xor.b32  	%r335, %r335, %r279;
	ld.global.u32 	%r280, [%rd6+212];
	xor.b32  	%r334, %r334, %r280;
	ld.global.u32 	%r281, [%rd6+216];
	xor.b32  	%r333, %r333, %r281;
$L__BB0_28:
	and.b32  	%r283, %r203, 2048;
	setp.eq.s32 	%p15, %r283, 0;
	@%p15 bra 	$L__BB0_30;
	ld.global.u32 	%r284, [%rd6+220];
	xor.b32  	%r337, %r337, %r284;
	ld.global.u32 	%r285, [%rd6+224];
	xor.b32  	%r336, %r336, %r285;
	ld.global.u32 	%r286, [%rd6+228];
	xor.b32  	%r335, %r335, %r286;
	ld.global.u32 	%r287, [%rd6+232];
	xor.b32  	%r334, %r334, %r287;
	ld.global.u32 	%r288, [%rd6+236];
	xor.b32  	%r333, %r333, %r288;
$L__BB0_30:
	and.b32  	%r290, %r203, 4096;
	setp.eq.s32 	%p16, %r290, 0;
	@%p16 bra 	$L__BB0_32;
	ld.global.u32 	%r291, [%rd6+240];
	xor.b32  	%r337, %r337, %r291;
	ld.global.u32 	%r292, [%rd6+244];
	xor.b32  	%r336, %r336, %r292;
	ld.global.u32 	%r293, [%rd6+248];
	xor.b32  	%r335, %r335, %r293;
	ld.global.u32 	%r294, [%rd6+252];
	xor.b32  	%r334, %r334, %r294;
	ld.global.u32 	%r295, [%rd6+256];
	xor.b32  	%r333, %r333, %r295;
$L__BB0_32:
	and.b32  	%r297, %r203, 8192;
	setp.eq.s32 	%p17, %r297, 0;
	@%p17 bra 	$L__BB0_34;
	ld.global.u32 	%r298, [%rd6+260];
	xor.b32  	%r337, %r337, %r298;
	ld.global.u32 	%r299, [%rd6+264];
	xor.b32  	%r336, %r336, %r299;
	ld.global.u32 	%r300, [%rd6+268];
	xor.b32  	%r335, %r335, %r300;
	ld.global.u32 	%r301, [%rd6+272];
	xor.b32  	%r334, %r334, %r301;
	ld.global.u32 	%r302, [%rd6+276];
	xor.b32  	%r333, %r333, %r302;
$L__BB0_34:
	and.b32  	%r304, %r203, 16384;
	setp.eq.s32 	%p18, %r304, 0;
	@%p18 bra 	$L__BB0_36;
	ld.global.u32 	%r305, [%rd6+280];
	xor.b32  	%r337, %r337, %r305;
	ld.global.u32 	%r306, [%rd6+284];
	xor.b32  	%r336, %r336, %r306;
	ld.global.u32 	%r307, [%rd6+288];
	xor.b32  	%r335, %r335, %r307;
	ld.global.u32 	%r308, [%rd6+292];
	xor.b32  	%r334, %r334, %r308;
	ld.global.u32 	%r309, [%rd6+296];
	xor.b32  	%r333, %r333, %r309;
$L__BB0_36:
	and.b32  	%r311, %r203, 32768;
	setp.eq.s32 	%p19, %r311, 0;
	@%p19 bra 	$L__BB0_38;
	ld.global.u32 	%r312, [%rd6+300];
	xor.b32  	%r337, %r337, %r312;
	ld.global.u32 	%r313, [%rd6+304];
	xor.b32  	%r336, %r336, %r313;
	ld.global.u32 	%r314, [%rd6+308];
	xor.b32  	%r335, %r335, %r314;
	ld.global.u32 	%r315, [%rd6+312];
	xor.b32  	%r334, %r334, %r315;
	ld.global.u32 	%r316, [%rd6+316];
	xor.b32  	%r333, %r333, %r316;
$L__BB0_38:
	add.s32 	%r332, %r332, 16;
	setp.ne.s32 	%p20, %r332, 32;
	@%p20 bra 	$L__BB0_6;
	mad.lo.s32 	%r317, %r326, -31, %r11;
	add.s32 	%r326, %r317, 1;
	setp.ne.s32 	%p21, %r326, 5;
	@%p21 bra 	$L__BB0_5;
	st.global.u32 	[%rd2+4], %r337;
	st.global.u32 	[%rd2+8], %r336;
	st.global.u32 	[%rd2+12], %r335;
	st.global.u32 	[%rd2+16], %r334;
	st.global.u32 	[%rd2+20], %r333;
	add.s32 	%r320, %r320, 1;
	setp.lt.u32 	%p22, %r320, %r2;
	@%p22 bra 	$L__BB0_4;
$L__BB0_41:
	shr.u64 	%rd7, %rd18, 2;
	add.s32 	%r319, %r319, 1;
	setp.gt.u64 	%p23, %rd18, 3;
	mov.u64 	%rd18, %rd7;
	@%p23 bra 	$L__BB0_2;
$L__BB0_42:
	mov.b32 	%r318, 0;
	st.global.v2.u32 	[%rd2+24], {%r318, %r318};
	st.global.u32 	[%rd2+32], %r318;
	mov.b64 	%rd17, 0;
	st.global.u64 	[%rd2+40], %rd17;
	ret;

}
	// .globl	_Z22step1_check_connectionPiS_P17curandStateXORWOW
.visible .entry _Z22step1_check_connectionPiS_P17curandStateXORWOW(
	.param .u64 .ptr .align 1 _Z22step1_check_connectionPiS_P17curandStateXORWOW_param_0,
	.param .u64 .ptr .align 1 _Z22step1_check_connectionPiS_P17curandStateXORWOW_param_1,
	.param .u64 .ptr .align 1 _Z22step1_check_connectionPiS_P17curandStateXORWOW_param_2
)
{
	.reg .pred 	%p<2>;
	.reg .b32 	%r<16>;
	.reg .b32 	%f<2>;
	.reg .b64 	%rd<11>;
	.reg .b64 	%fd<2>;

	ld.param.u64 	%rd1, [_Z22step1_check_connectionPiS_P17curandStateXORWOW_param_0];
	ld.param.u64 	%rd2, [_Z22step1_check_connectionPiS_P17curandStateXORWOW_param_1];
	ld.param.u64 	%rd3, [_Z22step1_check_connectionPiS_P17curandStateXORWOW_param_2];
	cvta.to.global.u64 	%rd4, %rd1;
	cvta.to.global.u64 	%rd5, %rd2;
	cvta.to.global.u64 	%rd6, %rd3;
	mov.u32 	%r1, %ctaid.x;
	mov.u32 	%r2, %ntid.x;
	mov.u32 	%r3, %tid.x;
	mad.lo.s32 	%r4, %r1, %r2, %r3;
	mul.wide.s32 	%rd7, %r4, 48;
	add.s64 	%rd8, %rd6, %rd7;
	ld.global.v2.u32 	{%r5, %r6}, [%rd8];
	ld.global.v2.u32 	{%r7, %r8}, [%rd8+8];
	ld.global.v2.u32 	{%r9, %r10}, [%rd8+16];
	ld.global.v2.u32 	{%r11, %r12}, [%rd8+24];
	ld.global.f32 	%f1, [%rd8+32];
	ld.global.f64 	%fd1, [%rd8+40];
	mul.wide.s32 	%rd9, %r4, 4;
	add.s64 	%rd10, %rd5, %rd9;
	mov.b32 	%r13, 1;
	st.global.u32 	[%rd10], %r13;
	ld.global.u32 	%r14, [%rd4];
	setp.ne.s32 	%p1, %r14, 1;
	selp.u32 	%r15, 1, 0, %p1;
	st.global.u32 	[%rd10], %r15;
	st.global.v2.u32 	[%rd8], {%r5, %r6};
	st.global.v2.u32 	[%rd8+8], {%r7, %r8};
	st.global.v2.u32 	[%rd8+16], {%r9, %r10};
	st.global.v2.u32 	[%rd8+24], {%r11, %r12};
	st.global.f32 	[%rd8+32], %f1;
	st.global.f64 	[%rd8+40], %fd1;
	ret;

}
	// .globl	_Z20step2_determine_treePiS_S_S_S_S_S_S_P17curandStateXORWOW
.visible .entry _Z20step2_determine_treePiS_S_S_S_S_S_S_P17curandStateXORWOW(
	.param .u64 .ptr .align 1 _Z20step2_determine_treePiS_S_S_S_S_S_S_P17curandStateXORWOW_param_0,
	.param .u64 .ptr .align 1 _Z20step2_determine_treePiS_S_S_S_S_S_S_P17curandStateXORWOW_param_1,
	.param .u64 .ptr .align 1 _Z20step2_determine_treePiS_S_S_S_S_S_S_P17curandStateXORWOW_param_2,
	.param .u64 .ptr .align 1 _Z20step2_determine_treePiS_S_S_S_S_S_S_P17curandStateXORWOW_param_3,
	.param .u64 .ptr .align 1 _Z20step2_determine_treePiS_S_S_S_S_S_S_P17curandStateXORWOW_param_4,
	.param .u64 .ptr .align 1 _Z20step2_determine_treePiS_S_S_S_S_S_S_P17curandStateXORWOW_param_5,
	.param .u64 .ptr .align 1 _Z20step2_determine_treePiS_S_S_S_S_S_S_P17curandStateXORWOW_param_6,
	.param .u64 .ptr .align 1 _Z20step2_determine_treePiS_S_S_S_S_S_S_P17curandStateXORWOW_param_7,
	.param .u64 .ptr .align 1 _Z20step2_determine_treePiS_S_S_S_S_S_S_P17curandStateXORWOW_param_8
)
{
	.reg .pred 	%p<6>;
	.reg .b32 	%r<36>;
	.reg .b32 	%f<2>;
	.reg .b64 	%rd<31>;
	.reg .b64 	%fd<2>;

	ld.param.u64 	%rd10, [_Z20step2_determine_treePiS_S_S_S_S_S_S_P17curandStateXORWOW_param_0];
	ld.param.u64 	%rd11, [_Z20step2_determine_treePiS_S_S_S_S_S_S_P17curandStateXORWOW_param_1];
	ld.param.u64 	%rd12, [_Z20step2_determine_treePiS_S_S_S_S_S_S_P17curandStateXORWOW_param_2];
	ld.param.u64 	%rd6, [_Z20step2_determine_treePiS_S_S_S_S_S_S_P17curandStateXORWOW_param_4];
	ld.param.u64 	%rd7, [_Z20step2_determine_treePiS_S_S_S_S_S_S_P17curandStateXORWOW_param_5];
	ld.param.u64 	%rd8, [_Z20step2_determine_treePiS_S_S_S_S_S_S_P17curandStateXORWOW_param_6];
	ld.param.u64 	%rd9, [_Z20step2_determine_treePiS_S_S_S_S_S_S_P17curandStateXORWOW_param_7];
	ld.param.u64 	%rd13, [_Z20step2_determine_treePiS_S_S_S_S_S_S_P17curandStateXORWOW_param_8];
	cvta.to.global.u64 	%rd1, %rd11;
	cvta.to.global.u64 	%rd2, %rd12;
	cvta.to.global.u64 	%rd14, %rd10;
	cvta.to.global.u64 	%rd15, %rd13;
	mov.u32 	%r18, %ctaid.x;
	mov.u32 	%r19, %ntid.x;
	mov.u32 	%r20, %tid.x;
	mad.lo.s32 	%r1, %r18, %r19, %r20;
	mul.wide.s32 	%rd16, %r1, 48;
	add.s64 	%rd3, %rd15, %rd16;
	ld.global.v2.u32 	{%r2, %r3}, [%rd3];
	ld.global.v2.u32 	{%r4, %r5}, [%rd3+8];
	ld.global.v2.u32 	{%r6, %r7}, [%rd3+16];
	ld.global.v2.u32 	{%r8, %r9}, [%rd3+24];
	ld.global.f32 	%f1, [%rd3+32];
	ld.global.f64 	%fd1, [%rd3+40];
	mul.wide.s32 	%rd17, %r1, 4;
	add.s64 	%rd4, %rd14, %rd17;
	ld.global.u32 	%r21, [%rd4];
	setp.eq.s32 	%p1, %r21, 0;
	@%p1 bra 	$L__BB2_6;
	ld.param.u64 	%rd30, [_Z20step2_determine_treePiS_S_S_S_S_S_S_P17curandStateXORWOW_param_3];
	cvta.to.global.u64 	%rd18, %rd30;
	shr.u32 	%r22, %r1, 31;
	add.s32 	%r23, %r1, %r22;
	and.b32  	%r24, %r23, -2;
	sub.s32 	%r25, %r1, %r24;
	mul.wide.s32 	%rd19, %r1, 4;
	add.s64 	%rd20, %rd18, %rd19;
	st.global.u32 	[%rd20], %r25;
	setp.ne.s32 	%p2, %r25, 0;
	@%p2 bra 	$L__BB2_3;
	ld.global.u32 	%r34, [%rd1];
	ld.global.u32 	%r35, [%rd2];
	mov.b32 	%r33, 5000000;
	mov.b32 	%r32, 0;
	bra.uni 	$L__BB2_4;
$L__BB2_3:
	ld.global.u32 	%r34, [%rd2];
	ld.global.u32 	%r35, [%rd1];
	mov.b32 	%r33, 0;
	mov.b32 	%r32, 5000000;
$L__BB2_4:
	cvta.to.global.u64 	%rd21, %rd6;
	mul.wide.s32 	%rd22, %r1, 4;
	add.s64 	%rd23, %rd21, %rd22;
	st.global.u32 	[%rd23], %r32;
	cvta.to.global.u64 	%rd24, %rd7;
	add.s64 	%rd25, %rd24, %rd22;
	st.global.u32 	[%rd25], %r33;
	cvta.to.global.u64 	%rd26, %rd8;
	add.s64 	%rd27, %rd26, %rd22;
	st.global.u32 	[%rd27], %r34;
	cvta.to.global.u64 	%rd28, %rd9;
	add.s64 	%rd29, %rd28, %rd22;
	st.global.u32 	[%rd29], %r35;
	add.s32 	%r30, %r34, -5000000;
	setp.gt.u32 	%p3, %r30, -5000000;
	setp.gt.s32 	%p4, %r35, 0;
	and.pred  	%p5, %p3, %p4;
	@%p5 bra 	$L__BB2_6;
	mov.b32 	%r31, 0;
	st.global.u32 	[%rd4], %r31;
$L__BB2_6:
	st.global.v2.u32 	[%rd3], {%r2, %r3};
	st.global.v2.u32 	[%rd3+8], {%r4, %r5};
	st.global.v2.u32 	[%rd3+16], {%r6, %r7};
	st.global.v2.u32 	[%rd3+24], {%r8, %r9};
	st.global.f32 	[%rd3+32], %f1;
	st.global.f64 	[%rd3+40], %fd1;
	ret;

}
	// .globl	_Z19step3_sample_q_randPiPfS0_P17curandStateXORWOW
.visible .entry _Z19step3_sample_q_randPiPfS0_P17curandStateXORWOW(
	.param .u64 .ptr .align 1 _Z19step3_sample_q_randPiPfS0_P17curandStateXORWOW_param_0,
	.param .u64 .ptr .align 1 _Z19step3_sample_q_randPiPfS0_P17curandStateXORWOW_param_1,
	.param .u64 .ptr .align 1 _Z19step3_sample_q_randPiPfS0_P17curandStateXORWOW_param_2,
	.param .u64 .ptr .align 1 _Z19step3_sample_q_randPiPfS0_P17curandStateXORWOW_param_3
)
{
	.reg .pred 	%p<2>;
	.reg .b32 	%r<59>;
	.reg .b32 	%f<11>;
	.reg .b64 	%rd<18>;
	.reg .b64 	%fd<5>;

	ld.param.u64 	%rd4, [_Z19step3_sample_q_randPiPfS0_P17curandStateXORWOW_param_0];
	ld.param.u64 	%rd5, [_Z19step3_sample_q_randPiPfS0_P17curandStateXORWOW_param_3];
	cvta.to.global.u64 	%rd6, %rd4;
	cvta.to.global.u64 	%rd7, %rd5;
	mov.u32 	%r34, %ctaid.x;
	mov.u32 	%r35, %ntid.x;
	mov.u32 	%r36, %tid.x;
	mad.lo.s32 	%r1, %r34, %r35, %r36;
	mul.wide.s32 	%rd8, %r1, 48;
	add.s64 	%rd1, %rd7, %rd8;
	ld.global.v2.u32 	{%r53, %r54}, [%rd1];
	ld.global.v2.u32 	{%r55, %r56}, [%rd1+8];
	ld.global.v2.u32 	{%r57, %r58}, [%rd1+16];
	ld.global.v2.u32 	{%r8, %r9}, [%rd1+24];
	ld.global.f32 	%f1, [%rd1+32];
	ld.global.f64 	%fd1, [%rd1+40];
	mul.wide.s32 	%rd9, %r1, 4;
	add.s64 	%rd10, %rd6, %rd9;
	ld.global.u32 	%r37, [%rd10];
	setp.eq.s32 	%p1, %r37, 0;
	@%p1 bra 	$L__BB3_2;
	ld.param.u64 	%rd17, [_Z19step3_sample_q_randPiPfS0_P17curandStateXORWOW_param_2];
	ld.param.u64 	%rd16, [_Z19step3_sample_q_randPiPfS0_P17curandStateXORWOW_param_1];
	cvta.to.global.u64 	%rd11, %rd16;
	cvta.to.global.u64 	%rd12, %rd17;
	shr.u32 	%r38, %r54, 2;
	xor.b32  	%r39, %r38, %r54;
	shl.b32 	%r40, %r58, 4;
	shl.b32 	%r41, %r39, 1;
	xor.b32  	%r42, %r40, %r41;
	xor.b32  	%r43, %r42, %r58;
	xor.b32  	%r22, %r43, %r39;
	add.s32 	%r44, %r53, %r22;
	add.s32 	%r45, %r44, 362437;
	cvt.rn.f32.u32 	%f5, %r45;
	fma.rn.f32 	%f6, %f5, 0f2F800000, 0f2F000000;
	mul.f32 	%f7, %f6, 0f42C80000;
	add.s64 	%rd14, %rd11, %rd9;
	st.global.f32 	[%rd14], %f7;
	shr.u32 	%r46, %r55, 2;
	xor.b32  	%r47, %r46, %r55;
	shl.b32 	%r48, %r22, 4;
	shl.b32 	%r49, %r47, 1;
	xor.b32  	%r50, %r49, %r48;
	xor.b32  	%r51, %r50, %r47;
	xor.b32  	%r23, %r51, %r22;
	add.s32 	%r53, %r53, 724874;
	add.s32 	%r52, %r23, %r53;
	cvt.rn.f32.u32 	%f8, %r52;
	fma.rn.f32 	%f9, %f8, 0f2F800000, 0f2F000000;
	mul.f32 	%f10, %f9, 0f42C80000;
	add.s64 	%rd15, %rd12, %rd9;
	st.global.f32 	[%rd15], %f10;
	mov.u32 	%r54, %r56;
	mov.u32 	%r55, %r57;
	mov.u32 	%r56, %r58;
	mov.u32 	%r57, %r22;
	mov.u32 	%r58, %r23;
$L__BB3_2:
	st.global.v2.u32 	[%rd1], {%r53, %r54};
	st.global.v2.u32 	[%rd1+8], {%r55, %r56};
	st.global.v2.u32 	[%rd1+16], {%r57, %r58};
	st.global.v2.u32 	[%rd1+24], {%r8, %r9};
	st.global.f32 	[%rd1+32], %f1;
	st.global.f64 	[%rd1+40], %fd1;
	ret;

}
	// .globl	_Z18step4_find_nearestPiP4NodeS_S_S_PfS2_S_S_S2_S2_P17curandStateXORWOW
.visible .entry _Z18step4_find_nearestPiP4NodeS_S_S_PfS2_S_S_S2_S2_P17curandStateXORWOW(
	.param .u64 .ptr .align 1 _Z18step4_find_nearestPiP4NodeS_S_S_PfS2_S_S_S2_S2_P17curandStateXORWOW_param_0,
	.param .u64 .ptr .align 1 _Z18step4_find_nearestPiP4NodeS_S_S_PfS2_S_S_S2_S2_P17curandStateXORWOW_param_1,
	.param .u64 .ptr .align 1 _Z18step4_find_nearestPiP4NodeS_S_S_PfS2_S_S_S2_S2_P17curandStateXORWOW_param_2,
	.param .u64 .ptr .align 1 _Z18step4_find_nearestPiP4NodeS_S_S_PfS2_S_S_S2_S2_P17curandStateXORWOW_param_3,
	.param .u64 .ptr .align 1 _Z18step4_find_nearestPiP4NodeS_S_S_PfS2_S_S_S2_S2_P17curandStateXORWOW_param_4,
	.param .u64 .ptr .align 1 _Z18step4_find_nearestPiP4NodeS_S_S_PfS2_S_S_S2_S2_P17curandStateXORWOW_param_5,
	.param .u64 .ptr .align 1 _Z18step4_find_nearestPiP4NodeS_S_S_PfS2_S_S_S2_S2_P17curandStateXORWOW_param_6,
	.param .u64 .ptr .align 1 _Z18step4_find_nearestPiP4NodeS_S_S_PfS2_S_S_S2_S2_P17curandStateXORWOW_param_7,
	.param .u64 .ptr .align 1 _Z18step4_find_nearestPiP4NodeS_S_S_PfS2_S_S_S2_S2_P17curandStateXORWOW_param_8,
	.param .u64 .ptr .align 1 _Z18step4_find_nearestPiP4NodeS_S_S_PfS2_S_S_S2_S2_P17curandStateXORWOW_param_9,
	.param .u64 .ptr .align 1 _Z18step4_find_nearestPiP4NodeS_S_S_PfS2_S_S_S2_S2_P17curandStateXORWOW_param_10,
	.param .u64 .ptr .align 1 _Z18step4_find_nearestPiP4NodeS_S_S_PfS2_S_S_S2_S2_P17curandStateXORWOW_param_11
)
{
	.reg .pred 	%p<27>;
	.reg .b32 	%r<89>;
	.reg .b32 	%f<120>;
	.reg .b64 	%rd<50>;
	.reg .b64 	%fd<2>;

	ld.param.u64 	%rd12, [_Z18step4_find_nearestPiP4NodeS_S_S_PfS2_S_S_S2_S2_P17curandStateXORWOW_param_0];
	ld.param.u64 	%rd13, [_Z18step4_find_nearestPiP4NodeS_S_S_PfS2_S_S_S2_S2_P17curandStateXORWOW_param_1];
	ld.param.u64 	%rd4, [_Z18step4_find_nearestPiP4NodeS_S_S_PfS2_S_S_S2_S2_P17curandStateXORWOW_param_3];
	ld.param.u64 	%rd5, [_Z18step4_find_nearestPiP4NodeS_S_S_PfS2_S_S_S2_S2_P17curandStateXORWOW_param_4];
	ld.param.u64 	%rd6, [_Z18step4_find_nearestPiP4NodeS_S_S_PfS2_S_S_S2_S2_P17curandStateXORWOW_param_5];
	ld.param.u64 	%rd7, [_Z18step4_find_nearestPiP4NodeS_S_S_PfS2_S_S_S2_S2_P17curandStateXORWOW_param_6];
	ld.param.u64 	%rd9, [_Z18step4_find_nearestPiP4NodeS_S_S_PfS2_S_S_S2_S2_P17curandStateXORWOW_param_8];
	ld.param.u64 	%rd14, [_Z18step4_find_nearestPiP4NodeS_S_S_PfS2_S_S_S2_S2_P17curandStateXORWOW_param_11];
	cvta.to.global.u64 	%rd1, %rd13;
	cvta.to.global.u64 	%rd15, %rd12;
	cvta.to.global.u64 	%rd16, %rd14;
	mov.u32 	%r36, %ctaid.x;
	mov.u32 	%r37, %ntid.x;
	mov.u32 	%r38, %tid.x;
	mad.lo.s32 	%r1, %r36, %r37, %r38;
	mul.wide.s32 	%rd17, %r1, 48;
	add.s64 	%rd2, %rd16, %rd17;
	ld.global.v2.u32 	{%r2, %r3}, [%rd2];
	ld.global.v2.u32 	{%r4, %r5}, [%rd2+8];
	ld.global.v2.u32 	{%r6, %r7}, [%rd2+16];
	ld.global.v2.u32 	{%r8, %r9}, [%rd2+24];
	ld.global.f32 	%f1, [%rd2+32];
	ld.global.f64 	%fd1, [%rd2+40];
	mul.wide.s32 	%rd18, %r1, 4;
	add.s64 	%rd3, %rd15, %rd18;
	ld.global.u32 	%r39, [%rd3];
	setp.eq.s32 	%p1, %r39, 0;
	@%p1 bra 	$L__BB4_16;
	cvta.to.global.u64 	%rd19, %rd4;
	cvta.to.global.u64 	%rd20, %rd5;
	cvta.to.global.u64 	%rd21, %rd6;
	cvta.to.global.u64 	%rd22, %rd7;
	mul.wide.s32 	%rd23, %r1, 4;
	add.s64 	%rd24, %rd19, %rd23;
	ld.global.u32 	%r10, [%rd24];
	add.s64 	%rd25, %rd20, %rd23;
	ld.global.u32 	%r11, [%rd25];
	add.s64 	%rd26, %rd21, %rd23;
	ld.global.f32 	%f2, [%rd26];
	add.s64 	%rd27, %rd22, %rd23;
	ld.global.f32 	%f3, [%rd27];
	setp.lt.s32 	%p2, %r11, 1;
	mov.b32 	%r88, -1;
	@%p2 bra 	$L__BB4_13;
	setp.lt.u32 	%p3, %r11, 8;
	mov.b32 	%r88, -1;
	mov.f32 	%f117, 0f7F800000;
	mov.b32 	%r83, 0;
	@%p3 bra 	$L__BB4_5;
	mov.b32 	%r88, -1;
	mov.f32 	%f117, 0f7F800000;
	mov.b32 	%r77, 0;
	and.b32  	%r83, %r11, 2147483640;
	mov.u32 	%r76, %r10;
$L__BB4_4:
	.pragma "nounroll";
	mul.wide.s32 	%rd28, %r76, 12;
	add.s64 	%rd29, %rd1, %rd28;
	ld.global.f32 	%f13, [%rd29];
	ld.global.f32 	%f14, [%rd29+4];
	sub.f32 	%f15, %f13, %f2;
	sub.f32 	%f16, %f14, %f3;
	mul.f32 	%f17, %f16, %f16;
	fma.rn.f32 	%f18, %f15, %f15, %f17;
	setp.lt.f32 	%p4, %f18, %f117;
	selp.b32 	%r46, %r77, %r88, %p4;
	selp.f32 	%f19, %f18, %f117, %p4;
	ld.global.f32 	%f20, [%rd29+12];
	ld.global.f32 	%f21, [%rd29+16];
	sub.f32 	%f22, %f20, %f2;
	sub.f32 	%f23, %f21, %f3;
	mul.f32 	%f24, %f23, %f23;
	fma.rn.f32 	%f25, %f22, %f22, %f24;
	setp.lt.f32 	%p5, %f25, %f19;
	add.s32 	%r47, %r77, 1;
	selp.b32 	%r48, %r47, %r46, %p5;
	selp.f32 	%f26, %f25, %f19, %p5;
	ld.global.f32 	%f27, [%rd29+24];
	ld.global.f32 	%f28, [%rd29+28];
	sub.f32 	%f29, %f27, %f2;
	sub.f32 	%f30, %f28, %f3;
	mul.f32 	%f31, %f30, %f30;
	fma.rn.f32 	%f32, %f29, %f29, %f31;
	setp.lt.f32 	%p6, %f32, %f26;
	add.s32 	%r49, %r77, 2;
	selp.b32 	%r50, %r49, %r48, %p6;
	selp.f32 	%f33, %f32, %f26, %p6;
	ld.global.f32 	%f34, [%rd29+36];
	ld.global.f32 	%f35, [%rd29+40];
	sub.f32 	%f36, %f34, %f2;
	sub.f32 	%f37, %f35, %f3;
	mul.f32 	%f38, %f37, %f37;
	fma.rn.f32 	%f39, %f36, %f36, %f38;
	setp.lt.f32 	%p7, %f39, %f33;
	add.s32 	%r51, %r77, 3;
	selp.b32 	%r52, %r51, %r50, %p7;
	selp.f32 	%f40, %f39, %f33, %p7;
	ld.global.f32 	%f41, [%rd29+48];
	ld.global.f32 	%f42, [%rd29+52];
	sub.f32 	%f43, %f41, %f2;
	sub.f32 	%f44, %f42, %f3;
	mul.f32 	%f45, %f44, %f44;
	fma.rn.f32 	%f46, %f43, %f43, %f45;
	setp.lt.f32 	%p8, %f46, %f40;
	add.s32 	%r53, %r77, 4;
	selp.b32 	%r54, %r53, %r52, %p8;
	selp.f32 	%f47, %f46, %f40, %p8;
	ld.global.f32 	%f48, [%rd29+60];
	ld.global.f32 	%f49, [%rd29+64];
	sub.f32 	%f50, %f48, %f2;
	sub.f32 	%f51, %f49, %f3;
	mul.f32 	%f52, %f51, %f51;
	fma.rn.f32 	%f53, %f50, %f50, %f52;
	setp.lt.f32 	%p9, %f53, %f47;
	add.s32 	%r55, %r77, 5;
	selp.b32 	%r56, %r55, %r54, %p9;
	selp.f32 	%f54, %f53, %f47, %p9;
	ld.global.f32 	%f55, [%rd29+72];
	ld.global.f32 	%f56, [%rd29+76];
	sub.f32 	%f57, %f55, %f2;
	sub.f32 	%f58, %f56, %f3;
	mul.f32 	%f59, %f58, %f58;
	fma.rn.f32 	%f60, %f57, %f57, %f59;
	setp.lt.f32 	%p10, %f60, %f54;
	add.s32 	%r57, %r77, 6;
	selp.b32 	%r58, %r57, %r56, %p10;
	selp.f32 	%f61, %f60, %f54, %p10;
	ld.global.f32 	%f62, [%rd29+84];
	ld.global.f32 	%f63, [%rd29+88];
	sub.f32 	%f64, %f62, %f2;
	sub.f32 	%f65, %f63, %f3;
	mul.f32 	%f66, %f65, %f65;
	fma.rn.f32 	%f67, %f64, %f64, %f66;
	setp.lt.f32 	%p11, %f67, %f61;
	add.s32 	%r59, %r77, 7;
	selp.b32 	%r88, %r59, %r58, %p11;
	selp.f32 	%f117, %f67, %f61, %p11;
	add.s32 	%r76, %r76, 8;
	add.s32 	%r77, %r77, 8;
	setp.ne.s32 	%p12, %r77, %r83;
	@%p12 bra 	$L__BB4_4;
$L__BB4_5:
	and.b32  	%r22, %r11, 7;
	setp.eq.s32 	%p13, %r22, 0;
	@%p13 bra 	$L__BB4_13;
	and.b32  	%r23, %r11, 3;
	setp.lt.u32 	%p14, %r22, 4;
	@%p14 bra 	$L__BB4_8;
	add.s32 	%r61, %r83, %r10;
	mul.wide.s32 	%rd30, %r61, 12;
	add.s64 	%rd31, %rd1, %rd30;
	ld.global.f32 	%f68, [%rd31];
	ld.global.f32 	%f69, [%rd31+4];
	sub.f32 	%f70, %f68, %f2;
	sub.f32 	%f71, %f69, %f3;
	mul.f32 	%f72, %f71, %f71;
	fma.rn.f32 	%f73, %f70, %f70, %f72;
	setp.lt.f32 	%p15, %f73, %f117;
	selp.b32 	%r62, %r83, %r88, %p15;
	selp.f32 	%f74, %f73, %f117, %p15;
	add.s32 	%r63, %r83, 1;
	ld.global.f32 	%f75, [%rd31+12];
	ld.global.f32 	%f76, [%rd31+16];
	sub.f32 	%f77, %f75, %f2;
	sub.f32 	%f78, %f76, %f3;
	mul.f32 	%f79, %f78, %f78;
	fma.rn.f32 	%f80, %f77, %f77, %f79;
	setp.lt.f32 	%p16, %f80, %f74;
	selp.b32 	%r64, %r63, %r62, %p16;
	selp.f32 	%f81, %f80, %f74, %p16;
	add.s32 	%r65, %r83, 2;
	ld.global.f32 	%f82, [%rd31+24];
	ld.global.f32 	%f83, [%rd31+28];
	sub.f32 	%f84, %f82, %f2;
	sub.f32 	%f85, %f83, %f3;
	mul.f32 	%f86, %f85, %f85;
	fma.rn.f32 	%f87, %f84, %f84, %f86;
	setp.lt.f32 	%p17, %f87, %f81;
	selp.b32 	%r66, %r65, %r64, %p17;
	selp.f32 	%f88, %f87, %f81, %p17;
	add.s32 	%r67, %r83, 3;
	ld.global.f32 	%f89, [%rd31+36];
	ld.global.f32 	%f90, [%rd31+40];
	sub.f32 	%f91, %f89, %f2;
	sub.f32 	%f92, %f90, %f3;
	mul.f32 	%f93, %f92, %f92;
	fma.rn.f32 	%f94, %f91, %f91, %f93;
	setp.lt.f32 	%p18, %f94, %f88;
	selp.b32 	%r88, %r67, %r66, %p18;
	selp.f32 	%f117, %f94, %f88, %p18;
	add.s32 	%r83, %r83, 4;
$L__BB4_8:
	setp.eq.s32 	%p19, %r23, 0;
	@%p19 bra 	$L__BB4_13;
	setp.eq.s32 	%p20, %r23, 1;
	@%p20 bra 	$L__BB4_11;
	add.s32 	%r69, %r83, %r10;
	mul.wide.s32 	%rd32, %r69, 12;
	add.s64 	%rd33, %rd1, %rd32;
	ld.global.f32 	%f95, [%rd33];
	ld.global.f32 	%f96, [%rd33+4];
	sub.f32 	%f97, %f95, %f2;
	sub.f32 	%f98, %f96, %f3;
	mul.f32 	%f99, %f98, %f98;
	fma.rn.f32 	%f100, %f97, %f97, %f99;
	setp.lt.f32 	%p21, %f100, %f117;
	selp.b32 	%r70, %r83, %r88, %p21;
	selp.f32 	%f101, %f100, %f117, %p21;
	add.s32 	%r71, %r83, 1;
	ld.global.f32 	%f102, [%rd33+12];
	ld.global.f32 	%f103, [%rd33+16];
	sub.f32 	%f104, %f102, %f2;
	sub.f32 	%f105, %f103, %f3;
	mul.f32 	%f106, %f105, %f105;
	fma.rn.f32 	%f107, %f104, %f104, %f106;
	setp.lt.f32 	%p22, %f107, %f101;
	selp.b32 	%r88, %r71, %r70, %p22;
	selp.f32 	%f117, %f107, %f101, %p22;
	add.s32 	%r83, %r83, 2;
$L__BB4_11:
	and.b32  	%r72, %r11, 1;
	setp.eq.b32 	%p23, %r72, 1;
	not.pred 	%p24, %p23;
	@%p24 bra 	$L__BB4_13;
	add.s32 	%r73, %r83, %r10;
	mul.wide.s32 	%rd34, %r73, 12;
	add.s64 	%rd35, %rd1, %rd34;
	ld.global.f32 	%f108, [%rd35];
	ld.global.f32 	%f109, [%rd35+4];
	sub.f32 	%f110, %f108, %f2;
	sub.f32 	%f111, %f109, %f3;
	mul.f32 	%f112, %f111, %f111;
	fma.rn.f32 	%f113, %f110, %f110, %f112;
	setp.lt.f32 	%p25, %f113, %f117;
	selp.b32 	%r88, %r83, %r88, %p25;
$L__BB4_13:
	setp.ne.s32 	%p26, %r88, -1;
	@%p26 bra 	$L__BB4_15;
	mov.b32 	%r75, 0;
	st.global.u32 	[%rd3], %r75;
	bra.uni 	$L__BB4_16;
$L__BB4_15:
	ld.param.u64 	%rd49, [_Z18step4_find_nearestPiP4NodeS_S_S_PfS2_S_S_S2_S2_P17curandStateXORWOW_param_10];
	ld.param.u64 	%rd48, [_Z18step4_find_nearestPiP4NodeS_S_S_PfS2_S_S_S2_S2_P17curandStateXORWOW_param_9];
	ld.param.u64 	%rd47, [_Z18step4_find_nearestPiP4NodeS_S_S_PfS2_S_S_S2_S2_P17curandStateXORWOW_param_7];
	add.s32 	%r74, %r88, %r10;
	cvta.to.global.u64 	%rd36, %rd47;
	mul.wide.s32 	%rd37, %r1, 4;
	add.s64 	%rd38, %rd36, %rd37;
	st.global.u32 	[%rd38], %r88;
	cvta.to.global.u64 	%rd39, %rd9;
	add.s64 	%rd40, %rd39, %rd37;
	st.global.u32 	[%rd40], %r74;
	mul.wide.s32 	%rd41, %r74, 12;
	add.s64 	%rd42, %rd1, %rd41;
	ld.global.f32 	%f114, [%rd42];
	cvta.to.global.u64 	%rd43, %rd48;
	add.s64 	%rd44, %rd43, %rd37;
	st.global.f32 	[%rd44], %f114;
	ld.global.f32 	%f115, [%rd42+4];
	cvta.to.global.u64 	%rd45, %rd49;
	add.s64 	%rd46, %rd45, %rd37;
	st.global.f32 	[%rd46], %f115;
$L__BB4_16:
	st.global.v2.u32 	[%rd2], {%r2, %r3};
	st.global.v2.u32 	[%rd2+8], {%r4, %r5};
	st.global.v2.u32 	[%rd2+16], {%r6, %r7};
	st.global.v2.u32 	[%rd2+24], {%r8, %r9};
	st.global.f32 	[%rd2+32], %f1;
	st.global.f64 	[%rd2+40], %fd1;
	ret;

}
	// .globl	_Z11step5_steerPiPfS0_S0_S0_S0_S0_P17curandStateXORWOW
.visible .entry _Z11step5_steerPiPfS0_S0_S0_S0_S0_P17curandStateXORWOW(
	.param .u64 .ptr .align 1 _Z11step5_steerPiPfS0_S0_S0_S0_S0_P17curandStateXORWOW_param_0,
	.param .u64 .ptr .align 1 _Z11step5_steerPiPfS0_S0_S0_S0_S0_P17curandStateXORWOW_param_1,
	.param .u64 .ptr .align 1 _Z11step5_steerPiPfS0_S0_S0_S0_S0_P17curandStateXORWOW_param_2,
	.param .u64 .ptr .align 1 _Z11step5_steerPiPfS0_S0_S0_S0_S0_P17curandStateXORWOW_param_3,
	.param .u64 .ptr .align 1 _Z11step5_steerPiPfS0_S0_S0_S0_S0_P17curandStateXORWOW_param_4,
	.param .u64 .ptr .align 1 _Z11step5_steerPiPfS0_S0_S0_S0_S0_P17curandStateXORWOW_param_5,
	.param .u64 .ptr .align 1 _Z11step5_steerPiPfS0_S0_S0_S0_S0_P17curandStateXORWOW_param_6,
	.param .u64 .ptr .align 1 _Z11step5_steerPiPfS0_S0_S0_S0_S0_P17curandStateXORWOW_param_7
)
{
	.reg .pred 	%p<5>;
	.reg .b32 	%r<14>;
	.reg .b32 	%f<23>;
	.reg .b64 	%rd<32>;
	.reg .b64 	%fd<2>;

	ld.param.u64 	%rd8, [_Z11step5_steerPiPfS0_S0_S0_S0_S0_P17curandStateXORWOW_param_0];
	ld.param.u64 	%rd4, [_Z11step5_steerPiPfS0_S0_S0_S0_S0_P17curandStateXORWOW_param_3];
	ld.param.u64 	%rd5, [_Z11step5_steerPiPfS0_S0_S0_S0_S0_P17curandStateXORWOW_param_4];
	ld.param.u64 	%rd6, [_Z11step5_steerPiPfS0_S0_S0_S0_S0_P17curandStateXORWOW_param_5];
	ld.param.u64 	%rd9, [_Z11step5_steerPiPfS0_S0_S0_S0_S0_P17curandStateXORWOW_param_7];
	cvta.to.global.u64 	%rd10, %rd8;
	cvta.to.global.u64 	%rd11, %rd9;
	mov.u32 	%r10, %ctaid.x;
	mov.u32 	%r11, %ntid.x;
	mov.u32 	%r12, %tid.x;
	mad.lo.s32 	%r1, %r10, %r11, %r12;
	mul.wide.s32 	%rd12, %r1, 48;
	add.s64 	%rd1, %rd11, %rd12;
	ld.global.v2.u32 	{%r2, %r3}, [%rd1];
	ld.global.v2.u32 	{%r4, %r5}, [%rd1+8];
	ld.global.v2.u32 	{%r6, %r7}, [%rd1+16];
	ld.global.v2.u32 	{%r8, %r9}, [%rd1+24];
	ld.global.f32 	%f1, [%rd1+32];
	ld.global.f64 	%fd1, [%rd1+40];
	mul.wide.s32 	%rd13, %r1, 4;
	add.s64 	%rd14, %rd10, %rd13;
	ld.global.u32 	%r13, [%rd14];
	setp.eq.s32 	%p1, %r13, 0;
	@%p1 bra 	$L__BB5_4;
	ld.param.u64 	%rd30, [_Z11step5_steerPiPfS0_S0_S0_S0_S0_P17curandStateXORWOW_param_2];
	ld.param.u64 	%rd29, [_Z11step5_steerPiPfS0_S0_S0_S0_S0_P17curandStateXORWOW_param_1];
	cvta.to.global.u64 	%rd15, %rd29;
	cvta.to.global.u64 	%rd16, %rd30;
	cvta.to.global.u64 	%rd17, %rd4;
	cvta.to.global.u64 	%rd18, %rd5;
	add.s64 	%rd20, %rd15, %rd13;
	ld.global.f32 	%f2, [%rd20];
	add.s64 	%rd21, %rd16, %rd13;
	ld.global.f32 	%f3, [%rd21];
	add.s64 	%rd22, %rd17, %rd13;
	ld.global.f32 	%f21, [%rd22];
	add.s64 	%rd23, %rd18, %rd13;
	ld.global.f32 	%f22, [%rd23];
	sub.f32 	%f6, %f21, %f2;
	sub.f32 	%f7, %f22, %f3;
	mul.f32 	%f13, %f7, %f7;
	fma.rn.f32 	%f8, %f6, %f6, %f13;
	setp.le.f32 	%p2, %f8, 0f3C23D70B;
	setp.eq.f32 	%p3, %f8, 0f00000000;
	or.pred  	%p4, %p2, %p3;
	@%p4 bra 	$L__BB5_3;
	sqrt.rn.f32 	%f14, %f8;
	mov.f32 	%f15, 0f3DCCCCCD;
	div.rn.f32 	%f16, %f15, %f14;
	fma.rn.f32 	%f21, %f6, %f16, %f2;
	fma.rn.f32 	%f22, %f7, %f16, %f3;
$L__BB5_3:
	ld.param.u64 	%rd31, [_Z11step5_steerPiPfS0_S0_S0_S0_S0_P17curandStateXORWOW_param_6];
	max.f32 	%f17, %f21, 0f00000000;
	min.f32 	%f18, %f17, 0f42C80000;
	max.f32 	%f19, %f22, 0f00000000;
	min.f32 	%f20, %f19, 0f42C80000;
	cvta.to.global.u64 	%rd24, %rd6;
	add.s64 	%rd26, %rd24, %rd13;
	st.global.f32 	[%rd26], %f18;
	cvta.to.global.u64 	%rd27, %rd31;
	add.s64 	%rd28, %rd27, %rd13;
	st.global.f32 	[%rd28], %f20;
$L__BB5_4:
	st.global.v2.u32 	[%rd1], {%r2, %r3};
	st.global.v2.u32 	[%rd1+8], {%r4, %r5};
	st.global.v2.u32 	[%rd1+16], {%r6, %r7};
	st.global.v2.u32 	[%rd1+24], {%r8, %r9};
	st.global.f32 	[%rd1+32], %f1;
	st.global.f64 	[%rd1+40], %fd1;
	ret;

}
	// .globl	_Z21step6_collision_checkPiPfS0_S0_S0_P8ObstacleiS_P17curandStateXORWOW
.visible .entry _Z21step6_collision_checkPiPfS0_S0_S0_P8ObstacleiS_P17curandStateXORWOW(
	.param .u64 .ptr .align 1 _Z21step6_collision_checkPiPfS0_S0_S0_P8ObstacleiS_P17curandStateXORWOW_param_0,
	.param .u64 .ptr .align 1 _Z21step6_collision_checkPiPfS0_S0_S0_P8ObstacleiS_P17curandStateXORWOW_param_1,
	.param .u64 .ptr .align 1 _Z21step6_collision_checkPiPfS0_S0_S0_P8ObstacleiS_P17curandStateXORWOW_param_2,
	.param .u64 .ptr .align 1 _Z21step6_collision_checkPiPfS0_S0_S0_P8ObstacleiS_P17curandStateXORWOW_param_3,
	.param .u64 .ptr .align 1 _Z21step6_collision_checkPiPfS0_S0_S0_P8ObstacleiS_P17curandStateXORWOW_param_4,
	.param .u64 .ptr .align 1 _Z21step6_collision_checkPiPfS0_S0_S0_P8ObstacleiS_P17curandStateXORWOW_param_5,
	.param .u32 _Z21step6_collision_checkPiPfS0_S0_S0_P8ObstacleiS_P17curandStateXORWOW_param_6,
	.param .u64 .ptr .align 1 _Z21step6_collision_checkPiPfS0_S0_S0_P8ObstacleiS_P17curandStateXORWOW_param_7,
	.param .u64 .ptr .align 1 _Z21step6_collision_checkPiPfS0_S0_S0_P8ObstacleiS_P17curandStateXORWOW_param_8
)
{
	.reg .pred 	%p<14>;
	.reg .b32 	%r<25>;
	.reg .b32 	%f<18>;
	.reg .b64 	%rd<41>;
	.reg .b64 	%fd<2>;

	ld.param.u64 	%rd11, [_Z21step6_collision_checkPiPfS0_S0_S0_P8ObstacleiS_P17curandStateXORWOW_param_0];
	ld.param.u64 	%rd12, [_Z21step6_collision_checkPiPfS0_S0_S0_P8ObstacleiS_P17curandStateXORWOW_param_5];
	ld.param.u32 	%r14, [_Z21step6_collision_checkPiPfS0_S0_S0_P8ObstacleiS_P17curandStateXORWOW_param_6];
	ld.param.u64 	%rd13, [_Z21step6_collision_checkPiPfS0_S0_S0_P8ObstacleiS_P17curandStateXORWOW_param_8];
	cvta.to.global.u64 	%rd1, %rd12;
	cvta.to.global.u64 	%rd14, %rd11;
	cvta.to.global.u64 	%rd15, %rd13;
	mov.u32 	%r15, %ctaid.x;
	mov.u32 	%r16, %ntid.x;
	mov.u32 	%r17, %tid.x;
	mad.lo.s32 	%r1, %r15, %r16, %r17;
	mul.wide.s32 	%rd16, %r1, 48;
	add.s64 	%rd2, %rd15, %rd16;
	ld.global.v2.u32 	{%r2, %r3}, [%rd2];
	ld.global.v2.u32 	{%r4, %r5}, [%rd2+8];
	ld.global.v2.u32 	{%r6, %r7}, [%rd2+16];
	ld.global.v2.u32 	{%r8, %r9}, [%rd2+24];
	ld.global.f32 	%f1, [%rd2+32];
	ld.global.f64 	%fd1, [%rd2+40];
	mul.wide.s32 	%rd17, %r1, 4;
	add.s64 	%rd3, %rd14, %rd17;
	ld.global.u32 	%r18, [%rd3];
	setp.eq.s32 	%p1, %r18, 0;
	@%p1 bra 	$L__BB6_16;
	ld.param.u64 	%rd38, [_Z21step6_collision_checkPiPfS0_S0_S0_P8ObstacleiS_P17curandStateXORWOW_param_4];
	ld.param.u64 	%rd37, [_Z21step6_collision_checkPiPfS0_S0_S0_P8ObstacleiS_P17curandStateXORWOW_param_3];
	ld.param.u64 	%rd36, [_Z21step6_collision_checkPiPfS0_S0_S0_P8ObstacleiS_P17curandStateXORWOW_param_2];
	ld.param.u64 	%rd35, [_Z21step6_collision_checkPiPfS0_S0_S0_P8ObstacleiS_P17curandStateXORWOW_param_1];
	cvta.to.global.u64 	%rd18, %rd35;
	cvta.to.global.u64 	%rd19, %rd36;
	cvta.to.global.u64 	%rd20, %rd37;
	cvta.to.global.u64 	%rd21, %rd38;
	mul.wide.s32 	%rd22, %r1, 4;
	add.s64 	%rd23, %rd18, %rd22;
	ld.global.f32 	%f2, [%rd23];
	add.s64 	%rd24, %rd19, %rd22;
	ld.global.f32 	%f3, [%rd24];
	add.s64 	%rd25, %rd20, %rd22;
	ld.global.f32 	%f4, [%rd25];
	add.s64 	%rd26, %rd21, %rd22;
	ld.global.f32 	%f5, [%rd26];
	setp.lt.s32 	%p2, %r14, 1;
	@%p2 bra 	$L__BB6_8;
	mov.b32 	%r23, 0;
$L__BB6_3:
	mul.wide.u32 	%rd27, %r23, 16;
	add.s64 	%rd4, %rd1, %rd27;
	ld.global.f32 	%f8, [%rd4];
	setp.ltu.f32 	%p3, %f4, %f8;
	@%p3 bra 	$L__BB6_7;
	ld.global.f32 	%f9, [%rd4+8];
	setp.gtu.f32 	%p4, %f4, %f9;
	@%p4 bra 	$L__BB6_7;
	ld.global.f32 	%f10, [%rd4+4];
	setp.ltu.f32 	%p5, %f5, %f10;
	@%p5 bra 	$L__BB6_7;
	ld.global.f32 	%f11, [%rd4+12];
	setp.le.f32 	%p6, %f5, %f11;
	@%p6 bra 	$L__BB6_17;
$L__BB6_7:
	add.s32 	%r23, %r23, 1;
	setp.ne.s32 	%p7, %r23, %r14;
	@%p7 bra 	$L__BB6_3;
$L__BB6_8:
	setp.lt.s32 	%p8, %r14, 1;
	add.f32 	%f12, %f2, %f4;
	mul.f32 	%f6, %f12, 0f3F000000;
	add.f32 	%f13, %f3, %f5;
	mul.f32 	%f7, %f13, 0f3F000000;
	@%p8 bra 	$L__BB6_15;
	mov.b32 	%r24, 0;
$L__BB6_10:
	mul.wide.u32 	%rd28, %r24, 16;
	add.s64 	%rd5, %rd1, %rd28;
	ld.global.f32 	%f14, [%rd5];
	setp.ltu.f32 	%p9, %f6, %f14;
	@%p9 bra 	$L__BB6_14;
	ld.global.f32 	%f15, [%rd5+8];
	setp.gtu.f32 	%p10, %f6, %f15;
	@%p10 bra 	$L__BB6_14;
	ld.global.f32 	%f16, [%rd5+4];
	setp.ltu.f32 	%p11, %f7, %f16;
	@%p11 bra 	$L__BB6_14;
	ld.global.f32 	%f17, [%rd5+12];
	setp.le.f32 	%p12, %f7, %f17;
	@%p12 bra 	$L__BB6_17;
$L__BB6_14:
	add.s32 	%r24, %r24, 1;
	setp.eq.s32 	%p13, %r24, %r14;
	@%p13 bra 	$L__BB6_15;
	bra.uni 	$L__BB6_10;
$L__BB6_15:
	ld.param.u64 	%rd40, [_Z21step6_collision_checkPiPfS0_S0_S0_P8ObstacleiS_P17curandStateXORWOW_param_7];
	cvta.to.global.u64 	%rd32, %rd40;
	add.s64 	%rd34, %rd32, %rd22;
	mov.b32 	%r22, 1;
	st.global.u32 	[%rd34], %r22;
$L__BB6_16:
	st.global.v2.u32 	[%rd2], {%r2, %r3};
	st.global.v2.u32 	[%rd2+8], {%r4, %r5};
	st.global.v2.u32 	[%rd2+16], {%r6, %r7};
	st.global.v2.u32 	[%rd2+24], {%r8, %r9};
	st.global.f32 	[%rd2+32], %f1;
	st.global.f64 	[%rd2+40], %fd1;
	ret;
$L__BB6_17:
	ld.param.u64 	%rd39, [_Z21step6_collision_checkPiPfS0_S0_S0_P8ObstacleiS_P17curandStateXORWOW_param_7];
	cvta.to.global.u64 	%rd29, %rd39;
	add.s64 	%rd31, %rd29, %rd22;
	mov.b32 	%r21, 0;
	st.global.u32 	[%rd31], %r21;
	st.global.u32 	[%rd3], %r21;
	bra.uni 	$L__BB6_16;

}
	// .globl	_Z14step7_add_nodePiP4NodeS_S_S_S_PfS2_S_S_S_P17curandStateXORWOW
.visible .entry _Z14step7_add_nodePiP4NodeS_S_S_S_PfS2_S_S_S_P17curandStateXORWOW(
	.param .u64 .ptr .align 1 _Z14step7_add_nodePiP4NodeS_S_S_S_PfS2_S_S_S_P17curandStateXORWOW_param_0,
	.param .u64 .ptr .align 1 _Z14step7_add_nodePiP4NodeS_S_S_S_PfS2_S_S_S_P17curandStateXORWOW_param_1,
	.param .u64 .ptr .align 1 _Z14step7_add_nodePiP4NodeS_S_S_S_PfS2_S_S_S_P17curandStateXORWOW_param_2,
	.param .u64 .ptr .align 1 _Z14step7_add_nodePiP4NodeS_S_S_S_PfS2_S_S_S_P17curandStateXORWOW_param_3,
	.param .u64 .ptr .align 1 _Z14step7_add_nodePiP4NodeS_S_S_S_PfS2_S_S_S_P17curandStateXORWOW_param_4,
	.param .u64 .ptr .align 1 _Z14step7_add_nodePiP4NodeS_S_S_S_PfS2_S_S_S_P17curandStateXORWOW_param_5,
	.param .u64 .ptr .align 1 _Z14step7_add_nodePiP4NodeS_S_S_S_PfS2_S_S_S_P17curandStateXORWOW_param_6,
	.param .u64 .ptr .align 1 _Z14step7_add_nodePiP4NodeS_S_S_S_PfS2_S_S_S_P17curandStateXORWOW_param_7,
	.param .u64 .ptr .align 1 _Z14step7_add_nodePiP4NodeS_S_S_S_PfS2_S_S_S_P17curandStateXORWOW_param_8,
	.param .u64 .ptr .align 1 _Z14step7_add_nodePiP4NodeS_S_S_S_PfS2_S_S_S_P17curandStateXORWOW_param_9,
	.param .u64 .ptr .align 1 _Z14step7_add_nodePiP4NodeS_S_S_S_PfS2_S_S_S_P17curandStateXORWOW_param_10,
	.param .u64 .ptr .align 1 _Z14step7_add_nodePiP4NodeS_S_S_S_PfS2_S_S_S_P17curandStateXORWOW_param_11
)
{
	.reg .pred 	%p<4>;
	.reg .b32 	%r<21>;
	.reg .b32 	%f<4>;
	.reg .b64 	%rd<43>;
	.reg .b64 	%fd<2>;

	ld.param.u64 	%rd14, [_Z14step7_add_nodePiP4NodeS_S_S_S_PfS2_S_S_S_P17curandStateXORWOW_param_0];
	ld.param.u64 	%rd6, [_Z14step7_add_nodePiP4NodeS_S_S_S_PfS2_S_S_S_P17curandStateXORWOW_param_3];
	ld.param.u64 	%rd7, [_Z14step7_add_nodePiP4NodeS_S_S_S_PfS2_S_S_S_P17curandStateXORWOW_param_4];
	ld.param.u64 	%rd8, [_Z14step7_add_nodePiP4NodeS_S_S_S_PfS2_S_S_S_P17curandStateXORWOW_param_5];
	ld.param.u64 	%rd10, [_Z14step7_add_nodePiP4NodeS_S_S_S_PfS2_S_S_S_P17curandStateXORWOW_param_7];
	ld.param.u64 	%rd11, [_Z14step7_add_nodePiP4NodeS_S_S_S_PfS2_S_S_S_P17curandStateXORWOW_param_8];
	ld.param.u64 	%rd12, [_Z14step7_add_nodePiP4NodeS_S_S_S_PfS2_S_S_S_P17curandStateXORWOW_param_9];
	ld.param.u64 	%rd13, [_Z14step7_add_nodePiP4NodeS_S_S_S_PfS2_S_S_S_P17curandStateXORWOW_param_10];
	ld.param.u64 	%rd15, [_Z14step7_add_nodePiP4NodeS_S_S_S_PfS2_S_S_S_P17curandStateXORWOW_param_11];
	cvta.to.global.u64 	%rd16, %rd14;
	cvta.to.global.u64 	%rd17, %rd15;
	mov.u32 	%r12, %ctaid.x;
	mov.u32 	%r13, %ntid.x;
	mov.u32 	%r14, %tid.x;
	mad.lo.s32 	%r1, %r12, %r13, %r14;
	mul.wide.s32 	%rd18, %r1, 48;
	add.s64 	%rd1, %rd17, %rd18;
	ld.global.v2.u32 	{%r2, %r3}, [%rd1];
	ld.global.v2.u32 	{%r4, %r5}, [%rd1+8];
	ld.global.v2.u32 	{%r6, %r7}, [%rd1+16];
	ld.global.v2.u32 	{%r8, %r9}, [%rd1+24];
	ld.global.f32 	%f1, [%rd1+32];
	ld.global.f64 	%fd1, [%rd1+40];
	mul.wide.s32 	%rd19, %r1, 4;
	add.s64 	%rd2, %rd16, %rd19;
	ld.global.u32 	%r15, [%rd2];
	setp.eq.s32 	%p1, %r15, 0;
	@%p1 bra 	$L__BB7_4;
	ld.param.u64 	%rd41, [_Z14step7_add_nodePiP4NodeS_S_S_S_PfS2_S_S_S_P17curandStateXORWOW_param_2];
	cvta.to.global.u64 	%rd20, %rd41;
	cvta.to.global.u64 	%rd21, %rd8;
	cvta.to.global.u64 	%rd22, %rd12;
	mul.wide.s32 	%rd23, %r1, 4;
	add.s64 	%rd24, %rd20, %rd23;
	ld.global.u32 	%r16, [%rd24];
	add.s64 	%rd25, %rd21, %rd23;
	ld.global.u32 	%r10, [%rd25];
	setp.eq.s32 	%p2, %r16, 0;
	selp.b64 	%rd26, %rd6, %rd7, %p2;
	cvta.to.global.u64 	%rd3, %rd26;
	atom.global.add.u32 	%r11, [%rd3], 1;
	add.s64 	%rd27, %rd22, %rd23;
	st.global.u32 	[%rd27], %r11;
	setp.lt.s32 	%p3, %r11, 5000000;
	@%p3 bra 	$L__BB7_3;
	atom.global.add.u32 	%r19, [%rd3], -1;
	mov.b32 	%r20, 0;
	st.global.u32 	[%rd2], %r20;
	bra.uni 	$L__BB7_4;
$L__BB7_3:
	ld.param.u64 	%rd42, [_Z14step7_add_nodePiP4NodeS_S_S_S_PfS2_S_S_S_P17curandStateXORWOW_param_6];
	ld.param.u64 	%rd40, [_Z14step7_add_nodePiP4NodeS_S_S_S_PfS2_S_S_S_P17curandStateXORWOW_param_1];
	add.s32 	%r17, %r11, %r10;
	cvta.to.global.u64 	%rd28, %rd13;
	add.s64 	%rd30, %rd28, %rd23;
	st.global.u32 	[%rd30], %r17;
	cvta.to.global.u64 	%rd31, %rd42;
	add.s64 	%rd32, %rd31, %rd23;
	ld.global.f32 	%f2, [%rd32];
	cvta.to.global.u64 	%rd33, %rd40;
	mul.wide.s32 	%rd34, %r17, 12;
	add.s64 	%rd35, %rd33, %rd34;
	st.global.f32 	[%rd35], %f2;
	cvta.to.global.u64 	%rd36, %rd10;
	add.s64 	%rd37, %rd36, %rd23;
	ld.global.f32 	%f3, [%rd37];
	st.global.f32 	[%rd35+4], %f3;
	cvta.to.global.u64 	%rd38, %rd11;
	add.s64 	%rd39, %rd38, %rd23;
	ld.global.u32 	%r18, [%rd39];
	st.global.u32 	[%rd35+8], %r18;
$L__BB7_4:
	st.global.v2.u32 	[%rd1], {%r2, %r3};
	st.global.v2.u32 	[%rd1+8], {%r4, %r5};
	st.global.v2.u32 	[%rd1+16], {%r6, %r7};
	st.global.v2.u32 	[%rd1+24], {%r8, %r9};
	st.global.f32 	[%rd1+32], %f1;
	st.global.f64 	[%rd1+40], %fd1;
	ret;

}
	// .globl	_Z24step8_attempt_connectionPiP4NodeS_S_S_PfS2_S_P8ObstacleiS_S_S_P17curandStateXORWOW
.visible .entry _Z24step8_attempt_connectionPiP4NodeS_S_S_PfS2_S_P8ObstacleiS_S_S_P17curandStateXORWOW(
	.param .u64 .ptr .align 1 _Z24step8_attempt_connectionPiP4NodeS_S_S_PfS2_S_P8ObstacleiS_S_S_P17curandStateXORWOW_param_0,
	.param .u64 .ptr .align 1 _Z24step8_attempt_connectionPiP4NodeS_S_S_PfS2_S_P8ObstacleiS_S_S_P17curandStateXORWOW_param_1,
	.param .u64 .ptr .align 1 _Z24step8_attempt_connectionPiP4NodeS_S_S_PfS2_S_P8ObstacleiS_S_S_P17curandStateXORWOW_param_2,
	.param .u64 .ptr .align 1 _Z24step8_attempt_connectionPiP4NodeS_S_S_PfS2_S_P8ObstacleiS_S_S_P17curandStateXORWOW_param_3,
	.param .u64 .ptr .align 1 _Z24step8_attempt_connectionPiP4NodeS_S_S_PfS2_S_P8ObstacleiS_S_S_P17curandStateXORWOW_param_4,
	.param .u64 .ptr .align 1 _Z24step8_attempt_connectionPiP4NodeS_S_S_PfS2_S_P8ObstacleiS_S_S_P17curandStateXORWOW_param_5,
	.param .u64 .ptr .align 1 _Z24step8_attempt_connectionPiP4NodeS_S_S_PfS2_S_P8ObstacleiS_S_S_P17curandStateXORWOW_param_6,
	.param .u64 .ptr .align 1 _Z24step8_attempt_connectionPiP4NodeS_S_S_PfS2_S_P8ObstacleiS_S_S_P17curandStateXORWOW_param_7,
	.param .u64 .ptr .align 1 _Z24step8_attempt_connectionPiP4NodeS_S_S_PfS2_S_P8ObstacleiS_S_S_P17curandStateXORWOW_param_8,
	.param .u32 _Z24step8_attempt_connectionPiP4NodeS_S_S_PfS2_S_P8ObstacleiS_S_S_P17curandStateXORWOW_param_9,
	.param .u64 .ptr .align 1 _Z24step8_attempt_connectionPiP4NodeS_S_S_PfS2_S_P8ObstacleiS_S_S_P17curandStateXORWOW_param_10,
	.param .u64 .ptr .align 1 _Z24step8_attempt_connectionPiP4NodeS_S_S_PfS2_S_P8ObstacleiS_S_S_P17curandStateXORWOW_param_11,
	.param .u64 .ptr .align 1 _Z24step8_attempt_connectionPiP4NodeS_S_S_PfS2_S_P8ObstacleiS_S_S_P17curandStateXORWOW_param_12,
	.param .u64 .ptr .align 1 _Z24step8_attempt_connectionPiP4NodeS_S_S_PfS2_S_P8ObstacleiS_S_S_P17curandStateXORWOW_param_13
)
{
	.reg .pred 	%p<45>;
	.reg .b32 	%r<98>;
	.reg .b32 	%f<143>;
	.reg .b64 	%rd<53>;

	ld.param.u64 	%rd15, [_Z24step8_attempt_connectionPiP4NodeS_S_S_PfS2_S_P8ObstacleiS_S_S_P17curandStateXORWOW_param_0];
	ld.param.u64 	%rd16, [_Z24step8_attempt_connectionPiP4NodeS_S_S_PfS2_S_P8ObstacleiS_S_S_P17curandStateXORWOW_param_1];
	ld.param.u64 	%rd10, [_Z24step8_attempt_connectionPiP4NodeS_S_S_PfS2_S_P8ObstacleiS_S_S_P17curandStateXORWOW_param_4];
	ld.param.u64 	%rd13, [_Z24step8_attempt_connectionPiP4NodeS_S_S_PfS2_S_P8ObstacleiS_S_S_P17curandStateXORWOW_param_7];
	ld.param.u64 	%rd17, [_Z24step8_attempt_connectionPiP4NodeS_S_S_PfS2_S_P8ObstacleiS_S_S_P17curandStateXORWOW_param_8];
	ld.param.u32 	%r36, [_Z24step8_attempt_connectionPiP4NodeS_S_S_PfS2_S_P8ObstacleiS_S_S_P17curandStateXORWOW_param_9];
	ld.param.u64 	%rd14, [_Z24step8_attempt_connectionPiP4NodeS_S_S_PfS2_S_P8ObstacleiS_S_S_P17curandStateXORWOW_param_10];
	ld.param.u64 	%rd18, [_Z24step8_attempt_connectionPiP4NodeS_S_S_PfS2_S_P8ObstacleiS_S_S_P17curandStateXORWOW_param_11];
	ld.param.u64 	%rd19, [_Z24step8_attempt_connectionPiP4NodeS_S_S_PfS2_S_P8ObstacleiS_S_S_P17curandStateXORWOW_param_12];
	cvta.to.global.u64 	%rd1, %rd19;
	cvta.to.global.u64 	%rd2, %rd18;
	cvta.to.global.u64 	%rd3, %rd17;
	cvta.to.global.u64 	%rd4, %rd16;
	cvta.to.global.u64 	%rd20, %rd15;
	mov.u32 	%r37, %ctaid.x;
	mov.u32 	%r38, %ntid.x;
	mov.u32 	%r39, %tid.x;
	mad.lo.s32 	%r1, %r37, %r38, %r39;
	mul.wide.s32 	%rd21, %r1, 4;
	add.s64 	%rd22, %rd20, %rd21;
	ld.global.u32 	%r40, [%rd22];
	setp.eq.s32 	%p3, %r40, 0;
	@%p3 bra 	$L__BB8_34;
	ld.param.u64 	%rd52, [_Z24step8_attempt_connectionPiP4NodeS_S_S_PfS2_S_P8ObstacleiS_S_S_P17curandStateXORWOW_param_6];
	ld.param.u64 	%rd51, [_Z24step8_attempt_connectionPiP4NodeS_S_S_PfS2_S_P8ObstacleiS_S_S_P17curandStateXORWOW_param_5];
	ld.param.u64 	%rd50, [_Z24step8_attempt_connectionPiP4NodeS_S_S_PfS2_S_P8ObstacleiS_S_S_P17curandStateXORWOW_param_3];
	ld.param.u64 	%rd49, [_Z24step8_attempt_connectionPiP4NodeS_S_S_PfS2_S_P8ObstacleiS_S_S_P17curandStateXORWOW_param_2];
	cvta.to.global.u64 	%rd23, %rd49;
	cvta.to.global.u64 	%rd24, %rd50;
	cvta.to.global.u64 	%rd25, %rd10;
	cvta.to.global.u64 	%rd26, %rd51;
	cvta.to.global.u64 	%rd27, %rd52;
	cvta.to.global.u64 	%rd28, %rd13;
	add.s64 	%rd30, %rd23, %rd21;
	ld.global.u32 	%r2, [%rd30];
	add.s64 	%rd31, %rd24, %rd21;
	ld.global.u32 	%r3, [%rd31];
	add.s64 	%rd32, %rd25, %rd21;
	ld.global.u32 	%r4, [%rd32];
	add.s64 	%rd33, %rd26, %rd21;
	ld.global.f32 	%f1, [%rd33];
	add.s64 	%rd34, %rd27, %rd21;
	ld.global.f32 	%f2, [%rd34];
	add.s64 	%rd35, %rd28, %rd21;
	ld.global.u32 	%r5, [%rd35];
	setp.lt.s32 	%p5, %r4, 1;
	mov.pred 	%p44, -1;
	mov.b32 	%r94, -1;
	@%p5 bra 	$L__BB8_14;
	and.b32  	%r6, %r4, 7;
	setp.lt.u32 	%p6, %r4, 8;
	mov.b32 	%r94, -1;
	mov.f32 	%f142, 0f7F800000;
	mov.b32 	%r89, 0;
	@%p6 bra 	$L__BB8_5;
	and.b32  	%r89, %r4, 2147483640;
	add.s64 	%rd5, %rd4, 48;
	mov.b32 	%r94, -1;
	mov.f32 	%f142, 0f7F800000;
	mov.b32 	%r83, 0;
	mov.u32 	%r82, %r3;
$L__BB8_4:
	.pragma "nounroll";
	mul.wide.s32 	%rd36, %r82, 12;
	add.s64 	%rd37, %rd5, %rd36;
	ld.global.f32 	%f22, [%rd37+-48];
	ld.global.f32 	%f23, [%rd37+-44];
	sub.f32 	%f24, %f22, %f1;
	sub.f32 	%f25, %f23, %f2;
	mul.f32 	%f26, %f25, %f25;
	fma.rn.f32 	%f27, %f24, %f24, %f26;
	setp.lt.f32 	%p7, %f27, %f142;
	selp.b32 	%r47, %r83, %r94, %p7;
	selp.f32 	%f28, %f27, %f142, %p7;
	ld.global.f32 	%f29, [%rd37+-36];
	ld.global.f32 	%f30, [%rd37+-32];
	sub.f32 	%f31, %f29, %f1;
	sub.f32 	%f32, %f30, %f2;
	mul.f32 	%f33, %f32, %f32;
	fma.rn.f32 	%f34, %f31, %f31, %f33;
	setp.lt.f32 	%p8, %f34, %f28;
	add.s32 	%r48, %r83, 1;
	selp.b32 	%r49, %r48, %r47, %p8;
	selp.f32 	%f35, %f34, %f28, %p8;
	ld.global.f32 	%f36, [%rd37+-24];
	ld.global.f32 	%f37, [%rd37+-20];
	sub.f32 	%f38, %f36, %f1;
	sub.f32 	%f39, %f37, %f2;
	mul.f32 	%f40, %f39, %f39;
	fma.rn.f32 	%f41, %f38, %f38, %f40;
	setp.lt.f32 	%p9, %f41, %f35;
	add.s32 	%r50, %r83, 2;
	selp.b32 	%r51, %r50, %r49, %p9;
	selp.f32 	%f42, %f41, %f35, %p9;
	ld.global.f32 	%f43, [%rd37+-12];
	ld.global.f32 	%f44, [%rd37+-8];
	sub.f32 	%f45, %f43, %f1;
	sub.f32 	%f46, %f44, %f2;
	mul.f32 	%f47, %f46, %f46;
	fma.rn.f32 	%f48, %f45, %f45, %f47;
	setp.lt.f32 	%p10, %f48, %f42;
	add.s32 	%r52, %r83, 3;
	selp.b32 	%r53, %r52, %r51, %p10;
	selp.f32 	%f49, %f48, %f42, %p10;
	ld.global.f32 	%f50, [%rd37];
	ld.global.f32 	%f51, [%rd37+4];
	sub.f32 	%f52, %f50, %f1;
	sub.f32 	%f53, %f51, %f2;
	mul.f32 	%f54, %f53, %f53;
	fma.rn.f32 	%f55, %f52, %f52, %f54;
	setp.lt.f32 	%p11, %f55, %f49;
	add.s32 	%r54, %r83, 4;
	selp.b32 	%r55, %r54, %r53, %p11;
	selp.f32 	%f56, %f55, %f49, %p11;
	ld.global.f32 	%f57, [%rd37+12];
	ld.global.f32 	%f58, [%rd37+16];
	sub.f32 	%f59, %f57, %f1;
	sub.f32 	%f60, %f58, %f2;
	mul.f32 	%f61, %f60, %f60;
	fma.rn.f32 	%f62, %f59, %f59, %f61;
	setp.lt.f32 	%p12, %f62, %f56;
	add.s32 	%r56, %r83, 5;
	selp.b32 	%r57, %r56, %r55, %p12;
	selp.f32 	%f63, %f62, %f56, %p12;
	ld.global.f32 	%f64, [%rd37+24];
	ld.global.f32 	%f65, [%rd37+28];
	sub.f32 	%f66, %f64, %f1;
	sub.f32 	%f67, %f65, %f2;
	mul.f32 	%f68, %f67, %f67;
	fma.rn.f32 	%f69, %f66, %f66, %f68;
	setp.lt.f32 	%p13, %f69, %f63;
	add.s32 	%r58, %r83, 6;
	selp.b32 	%r59, %r58, %r57, %p13;
	selp.f32 	%f70, %f69, %f63, %p13;
	ld.global.f32 	%f71, [%rd37+36];
	ld.global.f32 	%f72, [%rd37+40];
	sub.f32 	%f73, %f71, %f1;
	sub.f32 	%f74, %f72, %f2;
	mul.f32 	%f75, %f74, %f74;
	fma.rn.f32 	%f76, %f73, %f73, %f75;
	setp.lt.f32 	%p14, %f76, %f70;
	add.s32 	%r60, %r83, 7;
	selp.b32 	%r94, %r60, %r59, %p14;
	selp.f32 	%f142, %f76, %f70, %p14;
	add.s32 	%r82, %r82, 8;
	add.s32 	%r83, %r83, 8;
	setp.ne.s32 	%p15, %r83, %r89;
	@%p15 bra 	$L__BB8_4;
$L__BB8_5:
	setp.eq.s32 	%p16, %r6, 0;
	@%p16 bra 	$L__BB8_13;
	and.b32  	%r17, %r4, 3;
	setp.lt.u32 	%p17, %r6, 4;
	@%p17 bra 	$L__BB8_8;
	add.s32 	%r62, %r89, %r3;
	mul.wide.s32 	%rd38, %r62, 12;
	add.s64 	%rd39, %rd4, %rd38;
	ld.global.f32 	%f78, [%rd39];
	ld.global.f32 	%f79, [%rd39+4];
	sub.f32 	%f80, %f78, %f1;
	sub.f32 	%f81, %f79, %f2;
	mul.f32 	%f82, %f81, %f81;
	fma.rn.f32 	%f83, %f80, %f80, %f82;
	setp.lt.f32 	%p18, %f83, %f142;
	selp.b32 	%r63, %r89, %r94, %p18;
	selp.f32 	%f84, %f83, %f142, %p18;
	add.s32 	%r64, %r89, 1;
	ld.global.f32 	%f85, [%rd39+12];
	ld.global.f32 	%f86, [%rd39+16];
	sub.f32 	%f87, %f85, %f1;
	sub.f32 	%f88, %f86, %f2;
	mul.f32 	%f89, %f88, %f88;
	fma.rn.f32 	%f90, %f87, %f87, %f89;
	setp.lt.f32 	%p19, %f90, %f84;
	selp.b32 	%r65, %r64, %r63, %p19;
	selp.f32 	%f91, %f90, %f84, %p19;
	add.s32 	%r66, %r89, 2;
	ld.global.f32 	%f92, [%rd39+24];
	ld.global.f32 	%f93, [%rd39+28];
	sub.f32 	%f94, %f92, %f1;
	sub.f32 	%f95, %f93, %f2;
	mul.f32 	%f96, %f95, %f95;
	fma.rn.f32 	%f97, %f94, %f94, %f96;
	setp.lt.f32 	%p20, %f97, %f91;
	selp.b32 	%r67, %r66, %r65, %p20;
	selp.f32 	%f98, %f97, %f91, %p20;
	add.s32 	%r68, %r89, 3;
	ld.global.f32 	%f99, [%rd39+36];
	ld.global.f32 	%f100, [%rd39+40];
	sub.f32 	%f101, %f99, %f1;
	sub.f32 	%f102, %f100, %f2;
	mul.f32 	%f103, %f102, %f102;
	fma.rn.f32 	%f104, %f101, %f101, %f103;
	setp.lt.f32 	%p21, %f104, %f98;
	selp.b32 	%r94, %r68, %r67, %p21;
	selp.f32 	%f142, %f104, %f98, %p21;
	add.s32 	%r89, %r89, 4;
$L__BB8_8:
	setp.eq.s32 	%p22, %r17, 0;
	@%p22 bra 	$L__BB8_13;
	setp.eq.s32 	%p23, %r17, 1;
	@%p23 bra 	$L__BB8_11;
	add.s32 	%r70, %r89, %r3;
	mul.wide.s32 	%rd40, %r70, 12;
	add.s64 	%rd41, %rd4, %rd40;
	ld.global.f32 	%f106, [%rd41];
	ld.global.f32 	%f107, [%rd41+4];
	sub.f32 	%f108, %f106, %f1;
	sub.f32 	%f109, %f107, %f2;
	mul.f32 	%f110, %f109, %f109;
	fma.rn.f32 	%f111, %f108, %f108, %f110;
	setp.lt.f32 	%p24, %f111, %f142;
	selp.b32 	%r71, %r89, %r94, %p24;
	selp.f32 	%f112, %f111, %f142, %p24;
	add.s32 	%r72, %r89, 1;
	ld.global.f32 	%f113, [%rd41+12];
	ld.global.f32 	%f114, [%rd41+16];
	sub.f32 	%f115, %f113, %f1;
	sub.f32 	%f116, %f114, %f2;
	mul.f32 	%f117, %f116, %f116;
	fma.rn.f32 	%f118, %f115, %f115, %f117;
	setp.lt.f32 	%p25, %f118, %f112;
	selp.b32 	%r94, %r72, %r71, %p25;
	selp.f32 	%f142, %f118, %f112, %p25;
	add.s32 	%r89, %r89, 2;
$L__BB8_11:
	and.b32  	%r73, %r4, 1;
	setp.eq.b32 	%p26, %r73, 1;
	not.pred 	%p27, %p26;
	@%p27 bra 	$L__BB8_13;
	add.s32 	%r74, %r89, %r3;
	mul.wide.s32 	%rd42, %r74, 12;
	add.s64 	%rd43, %rd4, %rd42;
	ld.global.f32 	%f119, [%rd43];
	ld.global.f32 	%f120, [%rd43+4];
	sub.f32 	%f121, %f119, %f1;
	sub.f32 	%f122, %f120, %f2;
	mul.f32 	%f123, %f122, %f122;
	fma.rn.f32 	%f124, %f121, %f121, %f123;
	setp.lt.f32 	%p28, %f124, %f142;
	selp.b32 	%r94, %r89, %r94, %p28;
	selp.f32 	%f142, %f124, %f142, %p28;
$L__BB8_13:
	setp.gtu.f32 	%p44, %f142, 0f3C23D70B;
$L__BB8_14:
	setp.eq.s32 	%p29, %r94, -1;
	@%p29 bra 	$L__BB8_34;
	add.s32 	%r31, %r94, %r3;
	@%p44 bra 	$L__BB8_34;
	mul.wide.s32 	%rd44, %r31, 12;
	add.s64 	%rd45, %rd4, %rd44;
	ld.global.f32 	%f15, [%rd45+4];
	ld.global.f32 	%f16, [%rd45];
	setp.lt.s32 	%p30, %r36, 1;
	@%p30 bra 	$L__BB8_23;
	mov.b32 	%r96, 0;
$L__BB8_18:
	mul.wide.u32 	%rd46, %r96, 16;
	add.s64 	%rd6, %rd3, %rd46;
	ld.global.f32 	%f125, [%rd6];
	setp.ltu.f32 	%p31, %f16, %f125;
	@%p31 bra 	$L__BB8_22;
	ld.global.f32 	%f126, [%rd6+8];
	setp.gtu.f32 	%p32, %f16, %f126;
	@%p32 bra 	$L__BB8_22;
	ld.global.f32 	%f127, [%rd6+4];
	setp.ltu.f32 	%p33, %f15, %f127;
	@%p33 bra 	$L__BB8_22;
	ld.global.f32 	%f128, [%rd6+12];
	setp.le.f32 	%p34, %f15, %f128;
	@%p34 bra 	$L__BB8_34;
$L__BB8_22:
	add.s32 	%r96, %r96, 1;
	setp.ne.s32 	%p35, %r96, %r36;
	@%p35 bra 	$L__BB8_18;
$L__BB8_23:
	setp.lt.s32 	%p36, %r36, 1;
	add.f32 	%f129, %f1, %f16;
	mul.f32 	%f17, %f129, 0f3F000000;
	add.f32 	%f130, %f2, %f15;
	mul.f32 	%f18, %f130, 0f3F000000;
	@%p36 bra 	$L__BB8_30;
	mov.b32 	%r97, 0;
$L__BB8_25:
	mul.wide.u32 	%rd47, %r97, 16;
	add.s64 	%rd7, %rd3, %rd47;
	ld.global.f32 	%f131, [%rd7];
	setp.ltu.f32 	%p37, %f17, %f131;
	@%p37 bra 	$L__BB8_29;
	ld.global.f32 	%f132, [%rd7+8];
	setp.gtu.f32 	%p38, %f17, %f132;
	@%p38 bra 	$L__BB8_29;
	ld.global.f32 	%f133, [%rd7+4];
	setp.ltu.f32 	%p39, %f18, %f133;
	@%p39 bra 	$L__BB8_29;
	ld.global.f32 	%f134, [%rd7+12];
	setp.le.f32 	%p40, %f18, %f134;
	@%p40 bra 	$L__BB8_34;
$L__BB8_29:
	add.s32 	%r97, %r97, 1;
	setp.ne.s32 	%p41, %r97, %r36;
	@%p41 bra 	$L__BB8_25;
$L__BB8_30:
	cvta.to.global.u64 	%rd48, %rd14;
	atom.global.exch.b32 	%r77, [%rd48], 1;
	setp.ne.s32 	%p42, %r77, 0;
	@%p42 bra 	$L__BB8_34;
	setp.ne.s32 	%p43, %r2, 0;
	@%p43 bra 	$L__BB8_33;
	atom.global.exch.b32 	%r80, [%rd2], %r5;
	atom.global.exch.b32 	%r81, [%rd1], %r31;
	bra.uni 	$L__BB8_34;
$L__BB8_33:
	atom.global.exch.b32 	%r78, [%rd2], %r31;
	atom.global.exch.b32 	%r79, [%rd1], %r5;
$L__BB8_34:
	ret;

}


// ===== COMPILED SASS (sm_100) =====

	.target	sm_100

	.elftype	@"ET_EXEC"


//--------------------- .note.nv.tkinfo           --------------------------
	.section	.note.nv.tkinfo,"",@"SHT_NOTE"
	.sectionflags	@"SHF_NOTE_NV_TKINFO"
	.tkinfo
        /*0018*/ 	.word	0x00000002
        /*0030*/ 	.string	""
        /*0030*/ 	.string	"ptxas"
        /*0030*/ 	.string	"Cuda compilation tools, release 13.0, V13.0.88"
        /*0030*/ 	.string	"Build cuda_13.0.r13.0/compiler.36424714_0"
        /*0030*/ 	.string	"-arch sm_100 -m 64 "



//--------------------- .note.nv.cuinfo           --------------------------
	.section	.note.nv.cuinfo,"",@"SHT_NOTE"
	.sectionflags	@"SHF_NOTE_NV_CUINFO"
        /*0018*/ 	.short	0x0002
        /*001a*/ 	.short	0x0064
        /*001c*/ 	.short	0x0082
	.zero		2


//--------------------- .nv.info                  --------------------------
	.section	.nv.info,"",@"SHT_CUDA_INFO"
	.align	4


	//----- nvinfo : EIATTR_REGCOUNT
	.align		4
        /*0000*/ 	.byte	0x04, 0x2f
        /*0002*/ 	.short	(.L_10 - .L_9)
	.align		4
.L_9:
        /*0004*/ 	.word	index@(_Z14initialize_rngP17curandStateXORWOWy)
        /*0008*/ 	.word	0x0000001f


	//----- nvinfo : EIATTR_FRAME_SIZE
	.align		4
.L_10:
        /*000c*/ 	.byte	0x04, 0x11
        /*000e*/ 	.short	(.L_12 - .L_11)
	.align		4
.L_11:
        /*0010*/ 	.word	index@(_Z14initialize_rngP17curandStateXORWOWy)
        /*0014*/ 	.word	0x00000000


	//----- nvinfo : EIATTR_REGCOUNT
	.align		4
.L_12:
        /*0018*/ 	.byte	0x04, 0x2f
        /*001a*/ 	.short	(.L_14 - .L_13)
	.align		4
.L_13:
        /*001c*/ 	.word	index@(_Z22step1_check_connectionPiS_P17curandStateXORWOW)
        /*0020*/ 	.word	0x0000001a


	//----- nvinfo : EIATTR_FRAME_SIZE
	.align		4
.L_14:
        /*0024*/ 	.byte	0x04, 0x11
        /*0026*/ 	.short	(.L_16 - .L_15)
	.align		4
.L_15:
        /*0028*/ 	.word	index@(_Z22step1_check_connectionPiS_P17curandStateXORWOW)
        /*002c*/ 	.word	0x00000000


	//----- nvinfo : EIATTR_REGCOUNT
	.align		4
.L_16:
        /*0030*/ 	.byte	0x04, 0x2f
        /*0032*/ 	.short	(.L_18 - .L_17)
	.align		4
.L_17:
        /*0034*/ 	.word	index@(_Z20step2_determine_treePiS_S_S_S_S_S_S_P17curandStateXORWOW)
        /*0038*/ 	.word	0x00000020


	//----- nvinfo : EIATTR_FRAME_SIZE
	.align		4
.L_18:
        /*003c*/ 	.byte	0x04, 0x11
        /*003e*/ 	.short	(.L_20 - .L_19)
	.align		4
.L_19:
        /*0040*/ 	.word	index@(_Z20step2_determine_treePiS_S_S_S_S_S_S_P17curandStateXORWOW)
        /*0044*/ 	.word	0x00000000


	//----- nvinfo : EIATTR_REGCOUNT
	.align		4
.L_20:
        /*0048*/ 	.byte	0x04, 0x2f
        /*004a*/ 	.short	(.L_22 - .L_21)
	.align		4
.L_21:
        /*004c*/ 	.word	index@(_Z19step3_sample_q_randPiPfS0_P17curandStateXORWOW)
        /*0050*/ 	.word	0x0000001e


	//----- nvinfo : EIATTR_FRAME_SIZE
	.align		4
.L_22:
        /*0054*/ 	.byte	0x04, 0x11
        /*0056*/ 	.short	(.L_24 - .L_23)
	.align		4
.L_23:
        /*0058*/ 	.word	index@(_Z19step3_sample_q_randPiPfS0_P17curandStateXORWOW)
        /*005c*/ 	.word	0x00000000


	//----- nvinfo : EIATTR_REGCOUNT
	.align		4
.L_24:
        /*0060*/ 	.byte	0x04, 0x2f
        /*0062*/ 	.short	(.L_26 - .L_25)
	.align		4
.L_25:
        /*0064*/ 	.word	index@(_Z18step4_find_nearestPiP4NodeS_S_S_PfS2_S_S_S2_S2_P17curandStateXORWOW)
        /*0068*/ 	.word	0x00000026


	//----- nvinfo : EIATTR_FRAME_SIZE
	.align		4
.L_26:
        /*006c*/ 	.byte	0x04, 0x11
        /*006e*/ 	.short	(.L_28 - .L_27)
	.align		4
.L_27:
        /*0070*/ 	.word	index@(_Z18step4_find_nearestPiP4NodeS_S_S_PfS2_S_S_S2_S2_P17curandStateXORWOW)
        /*0074*/ 	.word	0x00000000


	//----- nvinfo : EIATTR_REGCOUNT
	.align		4
.L_28:
        /*0078*/ 	.byte	0x04, 0x2f
        /*007a*/ 	.short	(.L_30 - .L_29)
	.align		4
.L_29:
        /*007c*/ 	.word	index@(_Z11step5_steerPiPfS0_S0_S0_S0_S0_P17curandStateXORWOW)
        /*0080*/ 	.word	0x00000020


	//----- nvinfo : EIATTR_FRAME_SIZE
	.align		4
.L_30:
        /*0084*/ 	.byte	0x04, 0x11
        /*0086*/ 	.short	(.L_32 - .L_31)
	.align		4
.L_31:
        /*0088*/ 	.word	index@($__internal_1_$__cuda_sm3x_div_rn_noftz_f32_slowpath)
        /*008c*/ 	.word	0x00000000


	//----- nvinfo : EIATTR_FRAME_SIZE
	.align		4
.L_32:
        /*0090*/ 	.byte	0x04, 0x11
        /*0092*/ 	.short	(.L_34 - .L_33)
	.align		4
.L_33:
        /*0094*/ 	.word	index@($__internal_0_$__cuda_sm20_sqrt_rn_f32_slowpath)
        /*0098*/ 	.word	0x00000000


	//----- nvinfo : EIATTR_FRAME_SIZE
	.align		4
.L_34:
        /*009c*/ 	.byte	0x04, 0x11
        /*009e*/ 	.short	(.L_36 - .L_35)
	.align		4
.L_35:
        /*00a0*/ 	.word	index@(_Z11step5_steerPiPfS0_S0_S0_S0_S0_P17curandStateXORWOW)
        /*00a4*/ 	.word	0x00000000


	//----- nvinfo : EIATTR_REGCOUNT
	.align		4
.L_36:
        /*00a8*/ 	.byte	0x04, 0x2f
        /*00aa*/ 	.short	(.L_38 - .L_37)
	.align		4
.L_37:
        /*00ac*/ 	.word	index@(_Z21step6_collision_checkPiPfS0_S0_S0_P8ObstacleiS_P17curandStateXORWOW)
        /*00b0*/ 	.word	0x0000001e


	//----- nvinfo : EIATTR_FRAME_SIZE
	.align		4
.L_38:
        /*00b4*/ 	.byte	0x04, 0x11
        /*00b6*/ 	.short	(.L_40 - .L_39)
	.align		4
.L_39:
        /*00b8*/ 	.word	index@(_Z21step6_collision_checkPiPfS0_S0_S0_P8ObstacleiS_P17curandStateXORWOW)
        /*00bc*/ 	.word	0x00000000


	//----- nvinfo : EIATTR_REGCOUNT
	.align		4
.L_40:
        /*00c0*/ 	.byte	0x04, 0x2f
        /*00c2*/ 	.short	(.L_42 - .L_41)
	.align		4
.L_41:
        /*00c4*/ 	.word	index@(_Z14step7_add_nodePiP4NodeS_S_S_S_PfS2_S_S_S_P17curandStateXORWOW)
        /*00c8*/ 	.word	0x0000001e


	//----- nvinfo : EIATTR_FRAME_SIZE
	.align		4
.L_42:
        /*00cc*/ 	.byte	0x04, 0x11
        /*00ce*/ 	.short	(.L_44 - .L_43)
	.align		4
.L_43:
        /*00d0*/ 	.word	index@(_Z14step7_add_nodePiP4NodeS_S_S_S_PfS2_S_S_S_P17curandStateXORWOW)
        /*00d4*/ 	.word	0x00000000


	//----- nvinfo : EIATTR_REGCOUNT
	.align		4
.L_44:
        /*00d8*/ 	.byte	0x04, 0x2f
        /*00da*/ 	.short	(.L_46 - .L_45)
	.align		4
.L_45:
        /*00dc*/ 	.word	index@(_Z24step8_attempt_connectionPiP4NodeS_S_S_PfS2_S_P8ObstacleiS_S_S_P17curandStateXORWOW)
        /*00e0*/ 	.word	0x0000001f


	//----- nvinfo : EIATTR_FRAME_SIZE
	.align		4
.L_46:
        /*00e4*/ 	.byte	0x04, 0x11
        /*00e6*/ 	.short	(.L_48 - .L_47)
	.align		4
.L_47:
        /*00e8*/ 	.word	index@(_Z24step8_attempt_connectionPiP4NodeS_S_S_PfS2_S_P8ObstacleiS_S_S_P17curandStateXORWOW)
        /*00ec*/ 	.word	0x00000000


	//----- nvinfo : EIATTR_MIN_STACK_SIZE
	.align		4
.L_48:
        /*00f0*/ 	.byte	0x04, 0x12
        /*00f2*/ 	.short	(.L_50 - .L_49)
	.align		4
.L_49:
        /*00f4*/ 	.word	index@(_Z24step8_attempt_connectionPiP4NodeS_S_S_PfS2_S_P8ObstacleiS_S_S_P17curandStateXORWOW)
        /*00f8*/ 	.word	0x00000000


	//----- nvinfo : EIATTR_MIN_STACK_SIZE
	.align		4
.L_50:
        /*00fc*/ 	.byte	0x04, 0x12
        /*00fe*/ 	.short	(.L_52 - .L_51)
	.align		4
.L_51:
        /*0100*/ 	.word	index@(_Z14step7_add_nodePiP4NodeS_S_S_S_PfS2_S_S_S_P17curandStateXORWOW)
        /*0104*/ 	.word	0x00000000


	//----- nvinfo : EIATTR_MIN_STACK_SIZE
	.align		4
.L_52:
        /*0108*/ 	.byte	0x04, 0x12
        /*010a*/ 	.short	(.L_54 - .L_53)
	.align		4
.L_53:
        /*010c*/ 	.word	index@(_Z21step6_collision_checkPiPfS0_S0_S0_P8ObstacleiS_P17curandStateXORWOW)
        /*0110*/ 	.word	0x00000000


	//----- nvinfo : EIATTR_MIN_STACK_SIZE
	.align		4
.L_54:
        /*0114*/ 	.byte	0x04, 0x12
        /*0116*/ 	.short	(.L_56 - .L_55)
	.align		4
.L_55:
        /*0118*/ 	.word	index@(_Z11step5_steerPiPfS0_S0_S0_S0_S0_P17curandStateXORWOW)
        /*011c*/ 	.word	0x00000000


	//----- nvinfo : EIATTR_MIN_STACK_SIZE
	.align		4
.L_56:
        /*0120*/ 	.byte	0x04, 0x12
        /*0122*/ 	.short	(.L_58 - .L_57)
	.align		4
.L_57:
        /*0124*/ 	.word	index@(_Z18step4_find_nearestPiP4NodeS_S_S_PfS2_S_S_S2_S2_P17curandStateXORWOW)
        /*0128*/ 	.word	0x00000000


	//----- nvinfo : EIATTR_MIN_STACK_SIZE
	.align		4
.L_58:
        /*012c*/ 	.byte	0x04, 0x12
        /*012e*/ 	.short	(.L_60 - .L_59)
	.align		4
.L_59:
        /*0130*/ 	.word	index@(_Z19step3_sample_q_randPiPfS0_P17curandStateXORWOW)
        /*0134*/ 	.word	0x00000000


	//----- nvinfo : EIATTR_MIN_STACK_SIZE
	.align		4
.L_60:
        /*0138*/ 	.byte	0x04, 0x12
        /*013a*/ 	.short	(.L_62 - .L_61)
	.align		4
.L_61:
        /*013c*/ 	.word	index@(_Z20step2_determine_treePiS_S_S_S_S_S_S_P17curandStateXORWOW)
        /*0140*/ 	.word	0x00000000


	//----- nvinfo : EIATTR_MIN_STACK_SIZE
	.align		4
.L_62:
        /*0144*/ 	.byte	0x04, 0x12
        /*0146*/ 	.short	(.L_64 - .L_63)
	.align		4
.L_63:
        /*0148*/ 	.word	index@(_Z22step1_check_connectionPiS_P17curandStateXORWOW)
        /*014c*/ 	.word	0x00000000


	//----- nvinfo : EIATTR_MIN_STACK_SIZE
	.align		4
.L_64:
        /*0150*/ 	.byte	0x04, 0x12
        /*0152*/ 	.short	(.L_66 - .L_65)
	.align		4
.L_65:
        /*0154*/ 	.word	index@(_Z14initialize_rngP17curandStateXORWOWy)
        /*0158*/ 	.word	0x00000000
.L_66:


//--------------------- .nv.compat                --------------------------
	.section	.nv.compat,"",@"SHT_CUDA_COMPAT_INFO"
	.align	4
        /*0000*/ 	.byte	0x02, 0x09, 0x00, 0x00, 0x02, 0x02, 0x01, 0x00, 0x02, 0x05, 0x05, 0x00, 0x03, 0x07, 0x01, 0x01
        /*0010*/ 	.byte	0x02, 0x03, 0x00, 0x00, 0x02, 0x06, 0x01, 0x00, 0x04, 0x0b, 0x08, 0x00, 0x01, 0x00, 0x00, 0x00
        /*0020*/ 	.byte	0x00, 0x00, 0x00, 0x00


//--------------------- .nv.info._Z24step8_attempt_connectionPiP4NodeS_S_S_PfS2_S_P8ObstacleiS_S_S_P17curandStateXORWOW --------------------------
	.section	.nv.info._Z24step8_attempt_connectionPiP4NodeS_S_S_PfS2_S_P8ObstacleiS_S_S_P17curandStateXORWOW,"",@"SHT_CUDA_INFO"
	.sectionflags	@""
	.align	4


	//----- nvinfo : EIATTR_CUDA_API_VERSION
	.align		4
        /*0000*/ 	.byte	0x04, 0x37
        /*0002*/ 	.short	(.L_68 - .L_67)
.L_67:
        /*0004*/ 	.word	0x00000082


	//----- nvinfo : EIATTR_KPARAM_INFO
	.align		4
.L_68:
        /*0008*/ 	.byte	0x04, 0x17
        /*000a*/ 	.short	(.L_70 - .L_69)
.L_69:
        /*000c*/ 	.word	0x00000000
        /*0010*/ 	.short	0x000d
        /*0012*/ 	.short	0x0068
        /*0014*/ 	.byte	0x00, 0xf5, 0x21, 0x00


	//----- nvinfo : EIATTR_KPARAM_INFO
	.align		4
.L_70:
        /*0018*/ 	.byte	0x04, 0x17
        /*001a*/ 	.short	(.L_72 - .L_71)
.L_71:
        /*001c*/ 	.word	0x00000000
        /*0020*/ 	.short	0x000c
        /*0022*/ 	.short	0x0060
        /*0024*/ 	.byte	0x00, 0xf5, 0x21, 0x00


	//----- nvinfo : EIATTR_KPARAM_INFO
	.align		4
.L_72:
        /*0028*/ 	.byte	0x04, 0x17
        /*002a*/ 	.short	(.L_74 - .L_73)
.L_73:
        /*002c*/ 	.word	0x00000000
        /*0030*/ 	.short	0x000b
        /*0032*/ 	.short	0x0058
        /*0034*/ 	.byte	0x00, 0xf5, 0x21, 0x00


	//----- nvinfo : EIATTR_KPARAM_INFO
	.align		4
.L_74:
        /*0038*/ 	.byte	0x04, 0x17
        /*003a*/ 	.short	(.L_76 - .L_75)
.L_75:
        /*003c*/ 	.word	0x00000000
        /*0040*/ 	.short	0x000a
        /*0042*/ 	.short	0x0050
        /*0044*/ 	.byte	0x00, 0xf5, 0x21, 0x00


	//----- nvinfo : EIATTR_KPARAM_INFO
	.align		4
.L_76:
        /*0048*/ 	.byte	0x04, 0x17
        /*004a*/ 	.short	(.L_78 - .L_77)
.L_77:
        /*004c*/ 	.word	0x00000000
        /*0050*/ 	.short	0x0009
        /*0052*/ 	.short	0x0048
        /*0054*/ 	.byte	0x00, 0xf0, 0x11, 0x00


	//----- nvinfo : EIATTR_KPARAM_INFO
	.align		4
.L_78:
        /*0058*/ 	.byte	0x04, 0x17
        /*005a*/ 	.short	(.L_80 - .L_79)
.L_79:
        /*005c*/ 	.word	0x00000000
        /*0060*/ 	.short	0x0008
        /*0062*/ 	.short	0x0040
        /*0064*/ 	.byte	0x00, 0xf5, 0x21, 0x00


	//----- nvinfo : EIATTR_KPARAM_INFO
	.align		4
.L_80:
        /*0068*/ 	.byte	0x04, 0x17
        /*006a*/ 	.short	(.L_82 - .L_81)
.L_81:
        /*006c*/ 	.word	0x00000000
        /*0070*/ 	.short	0x0007
        /*0072*/ 	.short	0x0038
        /*0074*/ 	.byte	0x00, 0xf5, 0x21, 0x00


	//----- nvinfo : EIATTR_KPARAM_INFO
	.align		4
.L_82:
        /*0078*/ 	.byte	0x04, 0x17
        /*007a*/ 	.short	(.L_84 - .L_83)
.L_83:
        /*007c*/ 	.word	0x00000000
        /*0080*/ 	.short	0x0006
        /*0082*/ 	.short	0x0030
        /*0084*/ 	.byte	0x00, 0xf5, 0x21, 0x00


	//----- nvinfo : EIATTR_KPARAM_INFO
	.align		4
.L_84:
        /*0088*/ 	.byte	0x04, 0x17
        /*008a*/ 	.short	(.L_86 - .L_85)
.L_85:
        /*008c*/ 	.word	0x00000000
        /*0090*/ 	.short	0x0005
        /*0092*/ 	.short	0x0028
        /*0094*/ 	.byte	0x00, 0xf5, 0x21, 0x00


	//----- nvinfo : EIATTR_KPARAM_INFO
	.align		4
.L_86:
        /*0098*/ 	.byte	0x04, 0x17
        /*009a*/ 	.short	(.L_88 - .L_87)
.L_87:
        /*009c*/ 	.word	0x00000000
        /*00a0*/ 	.short	0x0004
        /*00a2*/ 	.short	0x0020
        /*00a4*/ 	.byte	0x00, 0xf5, 0x21, 0x00


	//----- nvinfo : EIATTR_KPARAM_INFO
	.align		4
.L_88:
        /*00a8*/ 	.byte	0x04, 0x17
        /*00aa*/ 	.short	(.L_90 - .L_89)
.L_89:
        /*00ac*/ 	.word	0x00000000
        /*00b0*/ 	.short	0x0003
        /*00b2*/ 	.short	0x0018
        /*00b4*/ 	.byte	0x00, 0xf5, 0x21, 0x00


	//----- nvinfo : EIATTR_KPARAM_INFO
	.align		4
.L_90:
        /*00b8*/ 	.byte	0x04, 0x17
        /*00ba*/ 	.short	(.L_92 - .L_91)
.L_91:
        /*00bc*/ 	.word	0x00000000
        /*00c0*/ 	.short	0x0002
        /*00c2*/ 	.short	0x0010
        /*00c4*/ 	.byte	0x00, 0xf5, 0x21, 0x00


	//----- nvinfo : EIATTR_KPARAM_INFO
	.align		4
.L_92:
        /*00c8*/ 	.byte	0x04, 0x17
        /*00ca*/ 	.short	(.L_94 - .L_93)
.L_93:
        /*00cc*/ 	.word	0x00000000
        /*00d0*/ 	.short	0x0001
        /*00d2*/ 	.short	0x0008
        /*00d4*/ 	.byte	0x00, 0xf5, 0x21, 0x00


	//----- nvinfo : EIATTR_KPARAM_INFO
	.align		4
.L_94:
        /*00d8*/ 	.byte	0x04, 0x17
        /*00da*/ 	.short	(.L_96 - .L_95)
.L_95:
        /*00dc*/ 	.word	0x00000000
        /*00e0*/ 	.short	0x0000
        /*00e2*/ 	.short	0x0000
        /*00e4*/ 	.byte	0x00, 0xf5, 0x21, 0x00


	//----- nvinfo : EIATTR_SPARSE_MMA_MASK
	.align		4
.L_96:
        /*00e8*/ 	.byte	0x03, 0x50
        /*00ea*/ 	.short	0x0000


	//----- nvinfo : EIATTR_MAXREG_COUNT
	.align		4
        /*00ec*/ 	.byte	0x03, 0x1b
        /*00ee*/ 	.short	0x00ff


	//----- nvinfo : EIATTR_MERCURY_ISA_VERSION
	.align		4
        /*00f0*/ 	.byte	0x03, 0x5f
        /*00f2*/ 	.short	0x0101


	//----- nvinfo : EIATTR_VRC_CTA_INIT_COUNT
	.align		4
        /*00f4*/ 	.byte	0x02, 0x4a
	.zero		1
	.zero		1


	//----- nvinfo : EIATTR_EXIT_INSTR_OFFSETS
	.align		4
        /*00f8*/ 	.byte	0x04, 0x1c
        /*00fa*/ 	.short	(.L_98 - .L_97)


	//   ....[0]....
.L_97:
        /*00fc*/ 	.word	0x000000a0


	//   ....[1]....
        /*0100*/ 	.word	0x00000de0


	//   ....[2]....
        /*0104*/ 	.word	0x00000df0


	//   ....[3]....
        /*0108*/ 	.word	0x00000fa0


	//   ....[4]....
        /*010c*/ 	.word	0x00001150


	//   ....[5]....
        /*0110*/ 	.word	0x000011c0


	//   ....[6]....
        /*0114*/ 	.word	0x00001230


	//   ....[7]....
        /*0118*/ 	.word	0x00001280


	//----- nvinfo : EIATTR_CRS_STACK_SIZE
	.align		4
.L_98:
        /*011c*/ 	.byte	0x04, 0x1e
        /*011e*/ 	.short	(.L_100 - .L_99)
.L_99:
        /*0120*/ 	.word	0x00000000


	//----- nvinfo : EIATTR_CBANK_PARAM_SIZE
	.align		4
.L_100:
        /*0124*/ 	.byte	0x03, 0x19
        /*0126*/ 	.short	0x0070


	//----- nvinfo : EIATTR_PARAM_CBANK
	.align		4
        /*0128*/ 	.byte	0x04, 0x0a
        /*012a*/ 	.short	(.L_102 - .L_101)
	.align		4
.L_101:
        /*012c*/ 	.word	index@(.nv.constant0._Z24step8_attempt_connectionPiP4NodeS_S_S_PfS2_S_P8ObstacleiS_S_S_P17curandStateXORWOW)
        /*0130*/ 	.short	0x0380
        /*0132*/ 	.short	0x0070


	//----- nvinfo : EIATTR_SW_WAR
	.align		4
.L_102:
        /*0134*/ 	.byte	0x04, 0x36
        /*0136*/ 	.short	(.L_104 - .L_103)
.L_103:
        /*0138*/ 	.word	0x00000008
.L_104:


//--------------------- .nv.info._Z14step7_add_nodePiP4NodeS_S_S_S_PfS2_S_S_S_P17curandStateXORWOW --------------------------
	.section	.nv.info._Z14step7_add_nodePiP4NodeS_S_S_S_PfS2_S_S_S_P17curandStateXORWOW,"",@"SHT_CUDA_INFO"
	.sectionflags	@""
	.align	4


	//----- nvinfo : EIATTR_CUDA_API_VERSION
	.align		4
        /*0000*/ 	.byte	0x04, 0x37
        /*0002*/ 	.short	(.L_106 - .L_105)
.L_105:
        /*0004*/ 	.word	0x00000082


	//----- nvinfo : EIATTR_KPARAM_INFO
	.align		4
.L_106:
        /*0008*/ 	.byte	0x04, 0x17
        /*000a*/ 	.short	(.L_108 - .L_107)
.L_107:
        /*000c*/ 	.word	0x00000000
        /*0010*/ 	.short	0x000b
        /*0012*/ 	.short	0x0058
        /*0014*/ 	.byte	0x00, 0xf5, 0x21, 0x00


	//----- nvinfo : EIATTR_KPARAM_INFO
	.align		4
.L_108:
        /*0018*/ 	.byte	0x04, 0x17
        /*001a*/ 	.short	(.L_110 - .L_109)
.L_109:
        /*001c*/ 	.word	0x00000000
        /*0020*/ 	.short	0x000a
        /*0022*/ 	.short	0x0050
        /*0024*/ 	.byte	0x00, 0xf5, 0x21, 0x00


	//----- nvinfo : EIATTR_KPARAM_INFO
	.align		4
.L_110:
        /*0028*/ 	.byte	0x04, 0x17
        /*002a*/ 	.short	(.L_112 - .L_111)
.L_111:
        /*002c*/ 	.word	0x00000000
        /*0030*/ 	.short	0x0009
        /*0032*/ 	.short	0x0048
        /*0034*/ 	.byte	0x00, 0xf5, 0x21, 0x00


	//----- nvinfo : EIATTR_KPARAM_INFO
	.align		4
.L_112:
        /*0038*/ 	.byte	0x04, 0x17
        /*003a*/ 	.short	(.L_114 - .L_113)
.L_113:
        /*003c*/ 	.word	0x00000000
        /*0040*/ 	.short	0x0008
        /*0042*/ 	.short	0x0040
        /*0044*/ 	.byte	0x00, 0xf5, 0x21, 0x00


	//----- nvinfo : EIATTR_KPARAM_INFO
	.align		4
.L_114:
        /*0048*/ 	.byte	0x04, 0x17
        /*004a*/ 	.short	(.L_116 - .L_115)
.L_115:
        /*004c*/ 	.word	0x00000000
        /*0050*/ 	.short	0x0007
        /*0052*/ 	.short	0x0038
        /*0054*/ 	.byte	0x00, 0xf5, 0x21, 0x00


	//----- nvinfo : EIATTR_KPARAM_INFO
	.align		4
.L_116:
        /*0058*/ 	.byte	0x04, 0x17
        /*005a*/ 	.short	(.L_118 - .L_117)
.L_117:
        /*005c*/ 	.word	0x00000000
        /*0060*/ 	.short	0x0006
        /*0062*/ 	.short	0x0030
        /*0064*/ 	.byte	0x00, 0xf5, 0x21, 0x00


	//----- nvinfo : EIATTR_KPARAM_INFO
	.align		4
.L_118:
        /*0068*/ 	.byte	0x04, 0x17
        /*006a*/ 	.short	(.L_120 - .L_119)
.L_119:
        /*006c*/ 	.word	0x00000000
        /*0070*/ 	.short	0x0005
        /*0072*/ 	.short	0x0028
        /*0074*/ 	.byte	0x00, 0xf5, 0x21, 0x00


	//----- nvinfo : EIATTR_KPARAM_INFO
	.align		4
.L_120:
        /*0078*/ 	.byte	0x04, 0x17
        /*007a*/ 	.short	(.L_122 - .L_121)
.L_121:
        /*007c*/ 	.word	0x00000000
        /*0080*/ 	.short	0x0004
        /*0082*/ 	.short	0x0020
        /*0084*/ 	.byte	0x00, 0xf5, 0x21, 0x00


	//----- nvinfo : EIATTR_KPARAM_INFO
	.align		4
.L_122:
        /*0088*/ 	.byte	0x04, 0x17
        /*008a*/ 	.short	(.L_124 - .L_123)
.L_123:
        /*008c*/ 	.word	0x00000000
        /*0090*/ 	.short	0x0003
        /*0092*/ 	.short	0x0018
        /*0094*/ 	.byte	0x00, 0xf5, 0x21, 0x00


	//----- nvinfo : EIATTR_KPARAM_INFO
	.align		4
.L_124:
        /*0098*/ 	.byte	0x04, 0x17
        /*009a*/ 	.short	(.L_126 - .L_125)
.L_125:
        /*009c*/ 	.word	0x00000000
        /*00a0*/ 	.short	0x0002
        /*00a2*/ 	.short	0x0010
        /*00a4*/ 	.byte	0x00, 0xf5, 0x21, 0x00


	//----- nvinfo : EIATTR_KPARAM_INFO
	.align		4
.L_126:
        /*00a8*/ 	.byte	0x04, 0x17
        /*00aa*/ 	.short	(.L_128 - .L_127)
.L_127:
        /*00ac*/ 	.word	0x00000000
        /*00b0*/ 	.short	0x0001
        /*00b2*/ 	.short	0x0008
        /*00b4*/ 	.byte	0x00, 0xf5, 0x21, 0x00


	//----- nvinfo : EIATTR_KPARAM_INFO
	.align		4
.L_128:
        /*00b8*/ 	.byte	0x04, 0x17
        /*00ba*/ 	.short	(.L_130 - .L_129)
.L_129:
        /*00bc*/ 	.word	0x00000000
        /*00c0*/ 	.short	0x0000
        /*00c2*/ 	.short	0x0000
        /*00c4*/ 	.byte	0x00, 0xf5, 0x21, 0x00


	//----- nvinfo : EIATTR_SPARSE_MMA_MASK
	.align		4
.L_130:
        /*00c8*/ 	.byte	0x03, 0x50
        /*00ca*/ 	.short	0x0000


	//----- nvinfo : EIATTR_MAXREG_COUNT
	.align		4
        /*00cc*/ 	.byte	0x03, 0x1b
        /*00ce*/ 	.short	0x00ff


	//----- nvinfo : EIATTR_MERCURY_ISA_VERSION
	.align		4
        /*00d0*/ 	.byte	0x03, 0x5f
        /*00d2*/ 	.short	0x0101


	//----- nvinfo : EIATTR_VRC_CTA_INIT_COUNT
	.align		4
        /*00d4*/ 	.byte	0x02, 0x4a
	.zero		1
	.zero		1


	//----- nvinfo : EIATTR_EXIT_INSTR_OFFSETS
	.align		4
        /*00d8*/ 	.byte	0x04, 0x1c
        /*00da*/ 	.short	(.L_132 - .L_131)


	//   ....[0]....
.L_131:
        /*00dc*/ 	.word	0x00000420


	//----- nvinfo : EIATTR_CRS_STACK_SIZE
	.align		4
.L_132:
        /*00e0*/ 	.byte	0x04, 0x1e
        /*00e2*/ 	.short	(.L_134 - .L_133)
.L_133:
        /*00e4*/ 	.word	0x00000000


	//----- nvinfo : EIATTR_CBANK_PARAM_SIZE
	.align		4
.L_134:
        /*00e8*/ 	.byte	0x03, 0x19
        /*00ea*/ 	.short	0x0060


	//----- nvinfo : EIATTR_PARAM_CBANK
	.align		4
        /*00ec*/ 	.byte	0x04, 0x0a
        /*00ee*/ 	.short	(.L_136 - .L_135)
	.align		4
.L_135:
        /*00f0*/ 	.word	index@(.nv.constant0._Z14step7_add_nodePiP4NodeS_S_S_S_PfS2_S_S_S_P17curandStateXORWOW)
        /*00f4*/ 	.short	0x0380
        /*00f6*/ 	.short	0x0060


	//----- nvinfo : EIATTR_SW_WAR
	.align		4
.L_136:
        /*00f8*/ 	.byte	0x04, 0x36
        /*00fa*/ 	.short	(.L_138 - .L_137)
.L_137:
        /*00fc*/ 	.word	0x00000008
.L_138:


//--------------------- .nv.info._Z21step6_collision_checkPiPfS0_S0_S0_P8ObstacleiS_P17curandStateXORWOW --------------------------
	.section	.nv.info._Z21step6_collision_checkPiPfS0_S0_S0_P8ObstacleiS_P17curandStateXORWOW,"",@"SHT_CUDA_INFO"
	.sectionflags	@""
	.align	4


	//----- nvinfo : EIATTR_CUDA_API_VERSION
	.align		4
        /*0000*/ 	.byte	0x04, 0x37
        /*0002*/ 	.short	(.L_140 - .L_139)
.L_139:
        /*0004*/ 	.word	0x00000082


	//----- nvinfo : EIATTR_KPARAM_INFO
	.align		4
.L_140:
        /*0008*/ 	.byte	0x04, 0x17
        /*000a*/ 	.short	(.L_142 - .L_141)
.L_141:
        /*000c*/ 	.word	0x00000000
        /*0010*/ 	.short	0x0008
        /*0012*/ 	.short	0x0040
        /*0014*/ 	.byte	0x00, 0xf5, 0x21, 0x00


	//----- nvinfo : EIATTR_KPARAM_INFO
	.align		4
.L_142:
        /*0018*/ 	.byte	0x04, 0x17
        /*001a*/ 	.short	(.L_144 - .L_143)
.L_143:
        /*001c*/ 	.word	0x00000000
        /*0020*/ 	.short	0x0007
        /*0022*/ 	.short	0x0038
        /*0024*/ 	.byte	0x00, 0xf5, 0x21, 0x00


	//----- nvinfo : EIATTR_KPARAM_INFO
	.align		4
.L_144:
        /*0028*/ 	.byte	0x04, 0x17
        /*002a*/ 	.short	(.L_146 - .L_145)
.L_145:
        /*002c*/ 	.word	0x00000000
        /*0030*/ 	.short	0x0006
        /*0032*/ 	.short	0x0030
        /*0034*/ 	.byte	0x00, 0xf0, 0x11, 0x00


	//----- nvinfo : EIATTR_KPARAM_INFO
	.align		4
.L_146:
        /*0038*/ 	.byte	0x04, 0x17
        /*003a*/ 	.short	(.L_148 - .L_147)
.L_147:
        /*003c*/ 	.word	0x00000000
        /*0040*/ 	.short	0x0005
        /*0042*/ 	.short	0x0028
        /*0044*/ 	.byte	0x00, 0xf5, 0x21, 0x00


	//----- nvinfo : EIATTR_KPARAM_INFO
	.align		4
.L_148:
        /*0048*/ 	.byte	0x04, 0x17
        /*004a*/ 	.short	(.L_150 - .L_149)
.L_149:
        /*004c*/ 	.word	0x00000000
        /*0050*/ 	.short	0x0004
        /*0052*/ 	.short	0x0020
        /*0054*/ 	.byte	0x00, 0xf5, 0x21, 0x00


	//----- nvinfo : EIATTR_KPARAM_INFO
	.align		4
.L_150:
        /*0058*/ 	.byte	0x04, 0x17
        /*005a*/ 	.short	(.L_152 - .L_151)
.L_151:
        /*005c*/ 	.word	0x00000000
        /*0060*/ 	.short	0x0003
        /*0062*/ 	.short	0x0018
        /*0064*/ 	.byte	0x00, 0xf5, 0x21, 0x00


	//----- nvinfo : EIATTR_KPARAM_INFO
	.align		4
.L_152:
        /*0068*/ 	.byte	0x04, 0x17
        /*006a*/ 	.short	(.L_154 - .L_153)
.L_153:
        /*006c*/ 	.word	0x00000000
        /*0070*/ 	.short	0x0002
        /*0072*/ 	.short	0x0010
        /*0074*/ 	.byte	0x00, 0xf5, 0x21, 0x00


	//----- nvinfo : EIATTR_KPARAM_INFO
	.align		4
.L_154:
        /*0078*/ 	.byte	0x04, 0x17
        /*007a*/ 	.short	(.L_156 - .L_155)
.L_155:
        /*007c*/ 	.word	0x00000000
        /*0080*/ 	.short	0x0001
        /*0082*/ 	.short	0x0008
        /*0084*/ 	.byte	0x00, 0xf5, 0x21, 0x00


	//----- nvinfo : EIATTR_KPARAM_INFO
	.align		4
.L_156:
        /*0088*/ 	.byte	0x04, 0x17
        /*008a*/ 	.short	(.L_158 - .L_157)
.L_157:
        /*008c*/ 	.word	0x00000000
        /*0090*/ 	.short	0x0000
        /*0092*/ 	.short	0x0000
        /*0094*/ 	.byte	0x00, 0xf5, 0x21, 0x00


	//----- nvinfo : EIATTR_SPARSE_MMA_MASK
	.align		4
.L_158:
        /*0098*/ 	.byte	0x03, 0x50
        /*009a*/ 	.short	0x0000


	//----- nvinfo : EIATTR_MAXREG_COUNT
	.align		4
        /*009c*/ 	.byte	0x03, 0x1b
        /*009e*/ 	.short	0x00ff


	//----- nvinfo : EIATTR_MERCURY_ISA_VERSION
	.align		4
        /*00a0*/ 	.byte	0x03, 0x5f
        /*00a2*/ 	.short	0x0101


	//----- nvinfo : EIATTR_VRC_CTA_INIT_COUNT
	.align		4
        /*00a4*/ 	.byte	0x02, 0x4a
	.zero		1
	.zero		1


	//----- nvinfo : EIATTR_EXIT_INSTR_OFFSETS
	.align		4
        /*00a8*/ 	.byte	0x04, 0x1c
        /*00aa*/ 	.short	(.L_160 - .L_159)


	//   ....[0]....
.L_159:
        /*00ac*/ 	.word	0x00000680


	//----- nvinfo : EIATTR_CRS_STACK_SIZE
	.align		4
.L_160:
        /*00b0*/ 	.byte	0x04, 0x1e
        /*00b2*/ 	.short	(.L_162 - .L_161)
.L_161:
        /*00b4*/ 	.word	0x00000000


	//----- nvinfo : EIATTR_CBANK_PARAM_SIZE
	.align		4
.L_162:
        /*00b8*/ 	.byte	0x03, 0x19
        /*00ba*/ 	.short	0x0048


	//----- nvinfo : EIATTR_PARAM_CBANK
	.align		4
        /*00bc*/ 	.byte	0x04, 0x0a
        /*00be*/ 	.short	(.L_164 - .L_163)
	.align		4
.L_163:
        /*00c0*/ 	.word	index@(.nv.constant0._Z21step6_collision_checkPiPfS0_S0_S0_P8ObstacleiS_P17curandStateXORWOW)
        /*00c4*/ 	.short	0x0380
        /*00c6*/ 	.short	0x0048


	//----- nvinfo : EIATTR_SW_WAR
	.align		4
.L_164:
        /*00c8*/ 	.byte	0x04, 0x36
        /*00ca*/ 	.short	(.L_166 - .L_165)
.L_165:
        /*00cc*/ 	.word	0x00000008
.L_166:


//--------------------- .nv.info._Z11step5_steerPiPfS0_S0_S0_S0_S0_P17curandStateXORWOW --------------------------
	.section	.nv.info._Z11step5_steerPiPfS0_S0_S0_S0_S0_P17curandStateXORWOW,"",@"SHT_CUDA_INFO"
	.sectionflags	@""
	.align	4


	//----- nvinfo : EIATTR_CUDA_API_VERSION
	.align		4
        /*0000*/ 	.byte	0x04, 0x37
        /*0002*/ 	.short	(.L_168 - .L_167)
.L_167:
        /*0004*/ 	.word	0x00000082


	//----- nvinfo : EIATTR_KPARAM_INFO
	.align		4
.L_168:
        /*0008*/ 	.byte	0x04, 0x17
        /*000a*/ 	.short	(.L_170 - .L_169)
.L_169:
        /*000c*/ 	.word	0x00000000
        /*0010*/ 	.short	0x0007
        /*0012*/ 	.short	0x0038
        /*0014*/ 	.byte	0x00, 0xf5, 0x21, 0x00


	//----- nvinfo : EIATTR_KPARAM_INFO
	.align		4
.L_170:
        /*0018*/ 	.byte	0x04, 0x17
        /*001a*/ 	.short	(.L_172 - .L_171)
.L_171:
        /*001c*/ 	.word	0x00000000
        /*0020*/ 	.short	0x0006
        /*0022*/ 	.short	0x0030
        /*0024*/ 	.byte	0x00, 0xf5, 0x21, 0x00


	//----- nvinfo : EIATTR_KPARAM_INFO
	.align		4
.L_172:
        /*0028*/ 	.byte	0x04, 0x17
        /*002a*/ 	.short	(.L_174 - .L_173)
.L_173:
        /*002c*/ 	.word	0x00000000
        /*0030*/ 	.short	0x0005
        /*0032*/ 	.short	0x0028
        /*0034*/ 	.byte	0x00, 0xf5, 0x21, 0x00


	//----- nvinfo : EIATTR_KPARAM_INFO
	.align		4
.L_174:
        /*0038*/ 	.byte	0x04, 0x17
        /*003a*/ 	.short	(.L_176 - .L_175)
.L_175:
        /*003c*/ 	.word	0x00000000
        /*0040*/ 	.short	0x0004
        /*0042*/ 	.short	0x0020
        /*0044*/ 	.byte	0x00, 0xf5, 0x21, 0x00


	//----- nvinfo : EIATTR_KPARAM_INFO
	.align		4
.L_176:
        /*0048*/ 	.byte	0x04, 0x17
        /*004a*/ 	.short	(.L_178 - .L_177)
.L_177:
        /*004c*/ 	.word	0x00000000
        /*0050*/ 	.short	0x0003
        /*0052*/ 	.short	0x0018
        /*0054*/ 	.byte	0x00, 0xf5, 0x21, 0x00


	//----- nvinfo : EIATTR_KPARAM_INFO
	.align		4
.L_178:
        /*0058*/ 	.byte	0x04, 0x17
        /*005a*/ 	.short	(.L_180 - .L_179)
.L_179:
        /*005c*/ 	.word	0x00000000
        /*0060*/ 	.short	0x0002
        /*0062*/ 	.short	0x0010
        /*0064*/ 	.byte	0x00, 0xf5, 0x21, 0x00


	//----- nvinfo : EIATTR_KPARAM_INFO
	.align		4
.L_180:
        /*0068*/ 	.byte	0x04, 0x17
        /*006a*/ 	.short	(.L_182 - .L_181)
.L_181:
        /*006c*/ 	.word	0x00000000
        /*0070*/ 	.short	0x0001
        /*0072*/ 	.short	0x0008
        /*0074*/ 	.byte	0x00, 0xf5, 0x21, 0x00


	//----- nvinfo : EIATTR_KPARAM_INFO
	.align		4
.L_182:
        /*0078*/ 	.byte	0x04, 0x17
        /*007a*/ 	.short	(.L_184 - .L_183)
.L_183:
        /*007c*/ 	.word	0x00000000
        /*0080*/ 	.short	0x0000
        /*0082*/ 	.short	0x0000
        /*0084*/ 	.byte	0x00, 0xf5, 0x21, 0x00


	//----- nvinfo : EIATTR_SPARSE_MMA_MASK
	.align		4
.L_184:
        /*0088*/ 	.byte	0x03, 0x50
        /*008a*/ 	.short	0x0000


	//----- nvinfo : EIATTR_MAXREG_COUNT
	.align		4
        /*008c*/ 	.byte	0x03, 0x1b
        /*008e*/ 	.short	0x00ff


	//----- nvinfo : EIATTR_MERCURY_ISA_VERSION
	.align		4
        /*0090*/ 	.byte	0x03, 0x5f
        /*0092*/ 	.short	0x0101


	//----- nvinfo : EIATTR_VRC_CTA_INIT_COUNT
	.align		4
        /*0094*/ 	.byte	0x02, 0x4a
	.zero		1
	.zero		1


	//----- nvinfo : EIATTR_EXIT_INSTR_OFFSETS
	.align		4
        /*0098*/ 	.byte	0x04, 0x1c
        /*009a*/ 	.short	(.L_186 - .L_185)


	//   ....[0]....
.L_185:
        /*009c*/ 	.word	0x00000590


	//----- nvinfo : EIATTR_CRS_STACK_SIZE
	.align		4
.L_186:
        /*00a0*/ 	.byte	0x04, 0x1e
        /*00a2*/ 	.short	(.L_188 - .L_187)
.L_187:
        /*00a4*/ 	.word	0x00000000


	//----- nvinfo : EIATTR_CBANK_PARAM_SIZE
	.align		4
.L_188:
        /*00a8*/ 	.byte	0x03, 0x19
        /*00aa*/ 	.short	0x0040


	//----- nvinfo : EIATTR_PARAM_CBANK
	.align		4
        /*00ac*/ 	.byte	0x04, 0x0a
        /*00ae*/ 	.short	(.L_190 - .L_189)
	.align		4
.L_189:
        /*00b0*/ 	.word	index@(.nv.constant0._Z11step5_steerPiPfS0_S0_S0_S0_S0_P17curandStateXORWOW)
        /*00b4*/ 	.short	0x0380
        /*00b6*/ 	.short	0x0040


	//----- nvinfo : EIATTR_SW_WAR
	.align		4
.L_190:
        /*00b8*/ 	.byte	0x04, 0x36
        /*00ba*/ 	.short	(.L_192 - .L_191)
.L_191:
        /*00bc*/ 	.word	0x00000008
.L_192:


//--------------------- .nv.info._Z18step4_find_nearestPiP4NodeS_S_S_PfS2_S_S_S2_S2_P17curandStateXORWOW --------------------------
	.section	.nv.info._Z18step4_find_nearestPiP4NodeS_S_S_PfS2_S_S_S2_S2_P17curandStateXORWOW,"",@"SHT_CUDA_INFO"
	.sectionflags	@""
	.align	4


	//----- nvinfo : EIATTR_CUDA_API_VERSION
	.align		4
        /*0000*/ 	.byte	0x04, 0x37
        /*0002*/ 	.short	(.L_194 - .L_193)
.L_193:
        /*0004*/ 	.word	0x00000082


	//----- nvinfo : EIATTR_KPARAM_INFO
	.align		4
.L_194:
        /*0008*/ 	.byte	0x04, 0x17
        /*000a*/ 	.short	(.L_196 - .L_195)
.L_195:
        /*000c*/ 	.word	0x00000000
        /*0010*/ 	.short	0x000b
        /*0012*/ 	.short	0x0058
        /*0014*/ 	.byte	0x00, 0xf5, 0x21, 0x00


	//----- nvinfo : EIATTR_KPARAM_INFO
	.align		4
.L_196:
        /*0018*/ 	.byte	0x04, 0x17
        /*001a*/ 	.short	(.L_198 - .L_197)
.L_197:
        /*001c*/ 	.word	0x00000000
        /*0020*/ 	.short	0x000a
        /*0022*/ 	.short	0x0050
        /*0024*/ 	.byte	0x00, 0xf5, 0x21, 0x00


	//----- nvinfo : EIATTR_KPARAM_INFO
	.align		4
.L_198:
        /*0028*/ 	.byte	0x04, 0x17
        /*002a*/ 	.short	(.L_200 - .L_199)
.L_199:
        /*002c*/ 	.word	0x00000000
        /*0030*/ 	.short	0x0009
        /*0032*/ 	.short	0x0048
        /*0034*/ 	.byte	0x00, 0xf5, 0x21, 0x00


	//----- nvinfo : EIATTR_KPARAM_INFO
	.align		4
.L_200:
        /*0038*/ 	.byte	0x04, 0x17
        /*003a*/ 	.short	(.L_202 - .L_201)
.L_201:
        /*003c*/ 	.word	0x00000000
        /*0040*/ 	.short	0x0008
        /*0042*/ 	.short	0x0040
        /*0044*/ 	.byte	0x00, 0xf5, 0x21, 0x00


	//----- nvinfo : EIATTR_KPARAM_INFO
	.align		4
.L_202:
        /*0048*/ 	.byte	0x04, 0x17
        /*004a*/ 	.short	(.L_204 - .L_203)
.L_203:
        /*004c*/ 	.word	0x00000000
        /*0050*/ 	.short	0x0007
        /*0052*/ 	.short	0x0038
        /*0054*/ 	.byte	0x00, 0xf5, 0x21, 0x00


	//----- nvinfo : EIATTR_KPARAM_INFO
	.align		4
.L_204:
        /*0058*/ 	.byte	0x04, 0x17
        /*005a*/ 	.short	(.L_206 - .L_205)
.L_205:
        /*005c*/ 	.word	0x00000000
        /*0060*/ 	.short	0x0006
        /*0062*/ 	.short	0x0030
        /*0064*/ 	.byte	0x00, 0xf5, 0x21, 0x00


	//----- nvinfo : EIATTR_KPARAM_INFO
	.align		4
.L_206:
        /*0068*/ 	.byte	0x04, 0x17
        /*006a*/ 	.short	(.L_208 - .L_207)
.L_207:
        /*006c*/ 	.word	0x00000000
        /*0070*/ 	.short	0x0005
        /*0072*/ 	.short	0x0028
        /*0074*/ 	.byte	0x00, 0xf5, 0x21, 0x00


	//----- nvinfo : EIATTR_KPARAM_INFO
	.align		4
.L_208:
        /*0078*/ 	.byte	0x04, 0x17
        /*007a*/ 	.short	(.L_210 - .L_209)
.L_209:
        /*007c*/ 	.word	0x00000000
        /*0080*/ 	.short	0x0004
        /*0082*/ 	.short	0x0020
        /*0084*/ 	.byte	0x00, 0xf5, 0x21, 0x00


	//----- nvinfo : EIATTR_KPARAM_INFO
	.align		4
.L_210:
        /*0088*/ 	.byte	0x04, 0x17
        /*008a*/ 	.short	(.L_212 - .L_211)
.L_211:
        /*008c*/ 	.word	0x00000000
        /*0090*/ 	.short	0x0003
        /*0092*/ 	.short	0x0018
        /*0094*/ 	.byte	0x00, 0xf5, 0x21, 0x00


	//----- nvinfo : EIATTR_KPARAM_INFO
	.align		4
.L_212:
        /*0098*/ 	.byte	0x04, 0x17
        /*009a*/ 	.short	(.L_214 - .L_213)
.L_213:
        /*009c*/ 	.word	0x00000000
        /*00a0*/ 	.short	0x0002
        /*00a2*/ 	.short	0x0010
        /*00a4*/ 	.byte	0x00, 0xf5, 0x21, 0x00


	//----- nvinfo : EIATTR_KPARAM_INFO
	.align		4
.L_214:
        /*00a8*/ 	.byte	0x04, 0x17
        /*00aa*/ 	.short	(.L_216 - .L_215)
.L_215:
        /*00ac*/ 	.word	0x00000000
        /*00b0*/ 	.short	0x0001
        /*00b2*/ 	.short	0x0008
        /*00b4*/ 	.byte	0x00, 0xf5, 0x21, 0x00


	//----- nvinfo : EIATTR_KPARAM_INFO
	.align		4
.L_216:
        /*00b8*/ 	.byte	0x04, 0x17
        /*00ba*/ 	.short	(.L_218 - .L_217)
.L_217:
        /*00bc*/ 	.word	0x00000000
        /*00c0*/ 	.short	0x0000
        /*00c2*/ 	.short	0x0000
        /*00c4*/ 	.byte	0x00, 0xf5, 0x21, 0x00


	//----- nvinfo : EIATTR_SPARSE_MMA_MASK
	.align		4
.L_218:
        /*00c8*/ 	.byte	0x03, 0x50
        /*00ca*/ 	.short	0x0000


	//----- nvinfo : EIATTR_MAXREG_COUNT
	.align		4
        /*00cc*/ 	.byte	0x03, 0x1b
        /*00ce*/ 	.short	0x00ff


	//----- nvinfo : EIATTR_MERCURY_ISA_VERSION
	.align		4
        /*00d0*/ 	.byte	0x03, 0x5f
        /*00d2*/ 	.short	0x0101


	//----- nvinfo : EIATTR_VRC_CTA_INIT_COUNT
	.align		4
        /*00d4*/ 	.byte	0x02, 0x4a
	.zero		1
	.zero		1


	//----- nvinfo : EIATTR_EXIT_INSTR_OFFSETS
	.align		4
        /*00d8*/ 	.byte	0x04, 0x1c
        /*00da*/ 	.short	(.L_220 - .L_219)


	//   ....[0]....
.L_219:
        /*00dc*/ 	.word	0x00000f30


	//----- nvinfo : EIATTR_CRS_STACK_SIZE
	.align		4
.L_220:
        /*00e0*/ 	.byte	0x04, 0x1e
        /*00e2*/ 	.short	(.L_222 - .L_221)
.L_221:
        /*00e4*/ 	.word	0x00000000


	//----- nvinfo : EIATTR_CBANK_PARAM_SIZE
	.align		4
.L_222:
        /*00e8*/ 	.byte	0x03, 0x19
        /*00ea*/ 	.short	0x0060


	//----- nvinfo : EIATTR_PARAM_CBANK
	.align		4
        /*00ec*/ 	.byte	0x04, 0x0a
        /*00ee*/ 	.short	(.L_224 - .L_223)
	.align		4
.L_223:
        /*00f0*/ 	.word	index@(.nv.constant0._Z18step4_find_nearestPiP4NodeS_S_S_PfS2_S_S_S2_S2_P17curandStateXORWOW)
        /*00f4*/ 	.short	0x0380
        /*00f6*/ 	.short	0x0060


	//----- nvinfo : EIATTR_SW_WAR
	.align		4
.L_224:
        /*00f8*/ 	.byte	0x04, 0x36
        /*00fa*/ 	.short	(.L_226 - .L_225)
.L_225:
        /*00fc*/ 	.word	0x00000008
.L_226:


//--------------------- .nv.info._Z19step3_sample_q_randPiPfS0_P17curandStateXORWOW --------------------------
	.section	.nv.info._Z19step3_sample_q_randPiPfS0_P17curandStateXORWOW,"",@"SHT_CUDA_INFO"
	.sectionflags	@""
	.align	4


	//----- nvinfo : EIATTR_CUDA_API_VERSION
	.align		4
        /*0000*/ 	.byte	0x04, 0x37
        /*0002*/ 	.short	(.L_228 - .L_227)
.L_227:
        /*0004*/ 	.word	0x00000082


	//----- nvinfo : EIATTR_KPARAM_INFO
	.align		4
.L_228:
        /*0008*/ 	.byte	0x04, 0x17
        /*000a*/ 	.short	(.L_230 - .L_229)
.L_229:
        /*000c*/ 	.word	0x00000000
        /*0010*/ 	.short	0x0003
        /*0012*/ 	.short	0x0018
        /*0014*/ 	.byte	0x00, 0xf5, 0x21, 0x00


	//----- nvinfo : EIATTR_KPARAM_INFO
	.align		4
.L_230:
        /*0018*/ 	.byte	0x04, 0x17
        /*001a*/ 	.short	(.L_232 - .L_231)
.L_231:
        /*001c*/ 	.word	0x00000000
        /*0020*/ 	.short	0x0002
        /*0022*/ 	.short	0x0010
        /*0024*/ 	.byte	0x00, 0xf5, 0x21, 0x00


	//----- nvinfo : EIATTR_KPARAM_INFO
	.align		4
.L_232:
        /*0028*/ 	.byte	0x04, 0x17
        /*002a*/ 	.short	(.L_234 - .L_233)
.L_233:
        /*002c*/ 	.word	0x00000000
        /*0030*/ 	.short	0x0001
        /*0032*/ 	.short	0x0008
        /*0034*/ 	.byte	0x00, 0xf5, 0x21, 0x00


	//----- nvinfo : EIATTR_KPARAM_INFO
	.align		4
.L_234:
        /*0038*/ 	.byte	0x04, 0x17
        /*003a*/ 	.short	(.L_236 - .L_235)
.L_235:
        /*003c*/ 	.word	0x00000000
        /*0040*/ 	.short	0x0000
        /*0042*/ 	.short	0x0000
        /*0044*/ 	.byte	0x00, 0xf5, 0x21, 0x00


	//----- nvinfo : EIATTR_SPARSE_MMA_MASK
	.align		4
.L_236:
        /*0048*/ 	.byte	0x03, 0x50
        /*004a*/ 	.short	0x0000


	//----- nvinfo : EIATTR_MAXREG_COUNT
	.align		4
        /*004c*/ 	.byte	0x03, 0x1b
        /*004e*/ 	.short	0x00ff


	//----- nvinfo : EIATTR_MERCURY_ISA_VERSION
	.align		4
        /*0050*/ 	.byte	0x03, 0x5f
        /*0052*/ 	.short	0x0101


	//----- nvinfo : EIATTR_VRC_CTA_INIT_COUNT
	.align		4
        /*0054*/ 	.byte	0x02, 0x4a
	.zero		1
	.zero		1


	//----- nvinfo : EIATTR_EXIT_INSTR_OFFSETS
	.align		4
        /*0058*/ 	.byte	0x04, 0x1c
        /*005a*/ 	.short	(.L_238 - .L_237)


	//   ....[0]....
.L_237:
        /*005c*/ 	.word	0x000003c0


	//----- nvinfo : EIATTR_CRS_STACK_SIZE
	.align		4
.L_238:
        /*0060*/ 	.byte	0x04, 0x1e
        /*0062*/ 	.short	(.L_240 - .L_239)
.L_239:
        /*0064*/ 	.word	0x00000000


	//----- nvinfo : EIATTR_CBANK_PARAM_SIZE
	.align		4
.L_240:
        /*0068*/ 	.byte	0x03, 0x19
        /*006a*/ 	.short	0x0020


	//----- nvinfo : EIATTR_PARAM_CBANK
	.align		4
        /*006c*/ 	.byte	0x04, 0x0a
        /*006e*/ 	.short	(.L_242 - .L_241)
	.align		4
.L_241:
        /*0070*/ 	.word	index@(.nv.constant0._Z19step3_sample_q_randPiPfS0_P17curandStateXORWOW)
        /*0074*/ 	.short	0x0380
        /*0076*/ 	.short	0x0020


	//----- nvinfo : EIATTR_SW_WAR
	.align		4
.L_242:
        /*0078*/ 	.byte	0x04, 0x36
        /*007a*/ 	.short	(.L_244 - .L_243)
.L_243:
        /*007c*/ 	.word	0x00000008
.L_244:


//--------------------- .nv.info._Z20step2_determine_treePiS_S_S_S_S_S_S_P17curandStateXORWOW --------------------------
	.section	.nv.info._Z20step2_determine_treePiS_S_S_S_S_S_S_P17curandStateXORWOW,"",@"SHT_CUDA_INFO"
	.sectionflags	@""
	.align	4


	//----- nvinfo : EIATTR_CUDA_API_VERSION
	.align		4
        /*0000*/ 	.byte	0x04, 0x37
        /*0002*/ 	.short	(.L_246 - .L_245)
.L_245:
        /*0004*/ 	.word	0x00000082


	//----- nvinfo : EIATTR_KPARAM_INFO
	.align		4
.L_246:
        /*0008*/ 	.byte	0x04, 0x17
        /*000a*/ 	.short	(.L_248 - .L_247)
.L_247:
        /*000c*/ 	.word	0x00000000
        /*0010*/ 	.short	0x0008
        /*0012*/ 	.short	0x0040
        /*0014*/ 	.byte	0x00, 0xf5, 0x21, 0x00


	//----- nvinfo : EIATTR_KPARAM_INFO
	.align		4
.L_248:
        /*0018*/ 	.byte	0x04, 0x17
        /*001a*/ 	.short	(.L_250 - .L_249)
.L_249:
        /*001c*/ 	.word	0x00000000
        /*0020*/ 	.short	0x0007
        /*0022*/ 	.short	0x0038
        /*0024*/ 	.byte	0x00, 0xf5, 0x21, 0x00


	//----- nvinfo : EIATTR_KPARAM_INFO
	.align		4
.L_250:
        /*0028*/ 	.byte	0x04, 0x17
        /*002a*/ 	.short	(.L_252 - .L_251)
.L_251:
        /*002c*/ 	.word	0x00000000
        /*0030*/ 	.short	0x0006
        /*0032*/ 	.short	0x0030
        /*0034*/ 	.byte	0x00, 0xf5, 0x21, 0x00


	//----- nvinfo : EIATTR_KPARAM_INFO
	.align		4
.L_252:
        /*0038*/ 	.byte	0x04, 0x17
        /*003a*/ 	.short	(.L_254 - .L_253)
.L_253:
        /*003c*/ 	.word	0x00000000
        /*0040*/ 	.short	0x0005
        /*0042*/ 	.short	0x0028
        /*0044*/ 	.byte	0x00, 0xf5, 0x21, 0x00


	//----- nvinfo : EIATTR_KPARAM_INFO
	.align		4
.L_254:
        /*0048*/ 	.byte	0x04, 0x17
        /*004a*/ 	.short	(.L_256 - .L_255)
.L_255:
        /*004c*/ 	.word	0x00000000
        /*0050*/ 	.short	0x0004
        /*0052*/ 	.short	0x0020
        /*0054*/ 	.byte	0x00, 0xf5, 0x21, 0x00


	//----- nvinfo : EIATTR_KPARAM_INFO
	.align		4
.L_256:
        /*0058*/ 	.byte	0x04, 0x17
        /*005a*/ 	.short	(.L_258 - .L_257)
.L_257:
        /*005c*/ 	.word	0x00000000
        /*0060*/ 	.short	0x0003
        /*0062*/ 	.short	0x0018
        /*0064*/ 	.byte	0x00, 0xf5, 0x21, 0x00


	//----- nvinfo : EIATTR_KPARAM_INFO
	.align		4
.L_258:
        /*0068*/ 	.byte	0x04, 0x17
        /*006a*/ 	.short	(.L_260 - .L_259)
.L_259:
        /*006c*/ 	.word	0x00000000
        /*0070*/ 	.short	0x0002
        /*0072*/ 	.short	0x0010
        /*0074*/ 	.byte	0x00, 0xf5, 0x21, 0x00


	//----- nvinfo : EIATTR_KPARAM_INFO
	.align		4
.L_260:
        /*0078*/ 	.byte	0x04, 0x17
        /*007a*/ 	.short	(.L_262 - .L_261)
.L_261:
        /*007c*/ 	.word	0x00000000
        /*0080*/ 	.short	0x0001
        /*0082*/ 	.short	0x0008
        /*0084*/ 	.byte	0x00, 0xf5, 0x21, 0x00


	//----- nvinfo : EIATTR_KPARAM_INFO
	.align		4
.L_262:
        /*0088*/ 	.byte	0x04, 0x17
        /*008a*/ 	.short	(.L_264 - .L_263)
.L_263:
        /*008c*/ 	.word	0x00000000
        /*0090*/ 	.short	0x0000
        /*0092*/ 	.short	0x0000
        /*0094*/ 	.byte	0x00, 0xf5, 0x21, 0x00


	//----- nvinfo : EIATTR_SPARSE_MMA_MASK
	.align		4
.L_264:
        /*0098*/ 	.byte	0x03, 0x50
        /*009a*/ 	.short	0x0000


	//----- nvinfo : EIATTR_MAXREG_COUNT
	.align		4
        /*009c*/ 	.byte	0x03, 0x1b
        /*009e*/ 	.short	0x00ff


	//----- nvinfo : EIATTR_MERCURY_ISA_VERSION
	.align		4
        /*00a0*/ 	.byte	0x03, 0x5f
        /*00a2*/ 	.short	0x0101


	//----- nvinfo : EIATTR_VRC_CTA_INIT_COUNT
	.align		4
        /*00a4*/ 	.byte	0x02, 0x4a
	.zero		1
	.zero		1


	//----- nvinfo : EIATTR_EXIT_INSTR_OFFSETS
	.align		4
        /*00a8*/ 	.byte	0x04, 0x1c
        /*00aa*/ 	.short	(.L_266 - .L_265)


	//   ....[0]....
.L_265:
        /*00ac*/ 	.word	0x000003c0


	//----- nvinfo : EIATTR_CRS_STACK_SIZE
	.align		4
.L_266:
        /*00b0*/ 	.byte	0x04, 0x1e
        /*00b2*/ 	.short	(.L_268 - .L_267)
.L_267:
        /*00b4*/ 	.word	0x00000000


	//----- nvinfo : EIATTR_CBANK_PARAM_SIZE
	.align		4
.L_268:
        /*00b8*/ 	.byte	0x03, 0x19
        /*00ba*/ 	.short	0x0048


	//----- nvinfo : EIATTR_PARAM_CBANK
	.align		4
        /*00bc*/ 	.byte	0x04, 0x0a
        /*00be*/ 	.short	(.L_270 - .L_269)
	.align		4
.L_269:
        /*00c0*/ 	.word	index@(.nv.constant0._Z20step2_determine_treePiS_S_S_S_S_S_S_P17curandStateXORWOW)
        /*00c4*/ 	.short	0x0380
        /*00c6*/ 	.short	0x0048


	//----- nvinfo : EIATTR_SW_WAR
	.align		4
.L_270:
        /*00c8*/ 	.byte	0x04, 0x36
        /*00ca*/ 	.short	(.L_272 - .L_271)
.L_271:
        /*00cc*/ 	.word	0x00000008
.L_272:


//--------------------- .nv.info._Z22step1_check_connectionPiS_P17curandStateXORWOW --------------------------
	.section	.nv.info._Z22step1_check_connectionPiS_P17curandStateXORWOW,"",@"SHT_CUDA_INFO"
	.sectionflags	@""
	.align	4


	//----- nvinfo : EIATTR_CUDA_API_VERSION
	.align		4
        /*0000*/ 	.byte	0x04, 0x37
        /*0002*/ 	.short	(.L_274 - .L_273)
.L_273:
        /*0004*/ 	.word	0x00000082


	//----- nvinfo : EIATTR_KPARAM_INFO
	.align		4
.L_274:
        /*0008*/ 	.byte	0x04, 0x17
        /*000a*/ 	.short	(.L_276 - .L_275)
.L_275:
        /*000c*/ 	.word	0x00000000
        /*0010*/ 	.short	0x0002
        /*0012*/ 	.short	0x0010
        /*0014*/ 	.byte	0x00, 0xf5, 0x21, 0x00


	//----- nvinfo : EIATTR_KPARAM_INFO
	.align		4
.L_276:
        /*0018*/ 	.byte	0x04, 0x17
        /*001a*/ 	.short	(.L_278 - .L_277)
.L_277:
        /*001c*/ 	.word	0x00000000
        /*0020*/ 	.short	0x0001
        /*0022*/ 	.short	0x0008
        /*0024*/ 	.byte	0x00, 0xf5, 0x21, 0x00


	//----- nvinfo : EIATTR_KPARAM_INFO
	.align		4
.L_278:
        /*0028*/ 	.byte	0x04, 0x17
        /*002a*/ 	.short	(.L_280 - .L_279)
.L_279:
        /*002c*/ 	.word	0x00000000
        /*0030*/ 	.short	0x0000
        /*0032*/ 	.short	0x0000
        /*0034*/ 	.byte	0x00, 0xf5, 0x21, 0x00


	//----- nvinfo : EIATTR_SPARSE_MMA_MASK
	.align		4
.L_280:
        /*0038*/ 	.byte	0x03, 0x50
        /*003a*/ 	.short	0x0000


	//----- nvinfo : EIATTR_MAXREG_COUNT
	.align		4
        /*003c*/ 	.byte	0x03, 0x1b
        /*003e*/ 	.short	0x00ff


	//----- nvinfo : EIATTR_MERCURY_ISA_VERSION
	.align		4
        /*0040*/ 	.byte	0x03, 0x5f
        /*0042*/ 	.short	0x0101


	//----- nvinfo : EIATTR_VRC_CTA_INIT_COUNT
	.align		4
        /*0044*/ 	.byte	0x02, 0x4a
	.zero		1
	.zero		1


	//----- nvinfo : EIATTR_EXIT_INSTR_OFFSETS
	.align		4
        /*0048*/ 	.byte	0x04, 0x1c
        /*004a*/ 	.short	(.L_282 - .L_281)


	//   ....[0]....
.L_281:
        /*004c*/ 	.word	0x000001d0


	//----- nvinfo : EIATTR_CBANK_PARAM_SIZE
	.align		4
.L_282:
        /*0050*/ 	.byte	0x03, 0x19
        /*0052*/ 	.short	0x0018


	//----- nvinfo : EIATTR_PARAM_CBANK
	.align		4
        /*0054*/ 	.byte	0x04, 0x0a
        /*0056*/ 	.short	(.L_284 - .L_283)
	.align		4
.L_283:
        /*0058*/ 	.word	index@(.nv.constant0._Z22step1_check_connectionPiS_P17curandStateXORWOW)
        /*005c*/ 	.short	0x0380
        /*005e*/ 	.short	0x0018


	//----- nvinfo : EIATTR_SW_WAR
	.align		4
.L_284:
        /*0060*/ 	.byte	0x04, 0x36
        /*0062*/ 	.short	(.L_286 - .L_285)
.L_285:
        /*0064*/ 	.word	0x00000008
.L_286:


//--------------------- .nv.info._Z14initialize_rngP17curandStateXORWOWy --------------------------
	.section	.nv.info._Z14initialize_rngP17curandStateXORWOWy,"",@"SHT_CUDA_INFO"
	.sectionflags	@""
	.align	4


	//----- nvinfo : EIATTR_CUDA_API_VERSION
	.align		4
        /*0000*/ 	.byte	0x04, 0x37
        /*0002*/ 	.short	(.L_288 - .L_287)
.L_287:
        /*0004*/ 	.word	0x00000082


	//----- nvinfo : EIATTR_KPARAM_INFO
	.align		4
.L_288:
        /*0008*/ 	.byte	0x04, 0x17
        /*000a*/ 	.short	(.L_290 - .L_289)
.L_289:
        /*000c*/ 	.word	0x00000000
        /*0010*/ 	.short	0x0001
        /*0012*/ 	.short	0x0008
        /*0014*/ 	.byte	0x00, 0xf0, 0x21, 0x00


	//----- nvinfo : EIATTR_KPARAM_INFO
	.align		4
.L_290:
        /*0018*/ 	.byte	0x04, 0x17
        /*001a*/ 	.short	(.L_292 - .L_291)
.L_291:
        /*001c*/ 	.word	0x00000000
        /*0020*/ 	.short	0x0000
        /*0022*/ 	.short	0x0000
        /*0024*/ 	.byte	0x00, 0xf5, 0x21, 0x00


	//----- nvinfo : EIATTR_SPARSE_MMA_MASK
	.align		4
.L_292:
        /*0028*/ 	.byte	0x03, 0x50
        /*002a*/ 	.short	0x0000


	//----- nvinfo : EIATTR_MAXREG_COUNT
	.align		4
        /*002c*/ 	.byte	0x03, 0x1b
        /*002e*/ 	.short	0x00ff


	//----- nvinfo : EIATTR_MERCURY_ISA_VERSION
	.align		4
        /*0030*/ 	.byte	0x03, 0x5f
        /*0032*/ 	.short	0x0101


	//----- nvinfo : EIATTR_VRC_CTA_INIT_COUNT
	.align		4
        /*0034*/ 	.byte	0x02, 0x4a
	.zero		1
	.zero		1


	//----- nvinfo : EIATTR_EXIT_INSTR_OFFSETS
	.align		4
        /*0038*/ 	.byte	0x04, 0x1c
        /*003a*/ 	.short	(.L_294 - .L_293)


	//   ....[0]....
.L_293:
        /*003c*/ 	.word	0x00000ed0


	//----- nvinfo : EIATTR_CRS_STACK_SIZE
	.align		4
.L_294:
        /*0040*/ 	.byte	0x04, 0x1e
        /*0042*/ 	.short	(.L_296 - .L_295)
.L_295:
        /*0044*/ 	.word	0x00000000


	//----- nvinfo : EIATTR_CBANK_PARAM_SIZE
	.align		4
.L_296:
        /*0048*/ 	.byte	0x03, 0x19
        /*004a*/ 	.short	0x0010


	//----- nvinfo : EIATTR_PARAM_CBANK
	.align		4
        /*004c*/ 	.byte	0x04, 0x0a
        /*004e*/ 	.short	(.L_298 - .L_297)
	.align		4
.L_297:
        /*0050*/ 	.word	index@(.nv.constant0._Z14initialize_rngP17curandStateXORWOWy)
        /*0054*/ 	.short	0x0380
        /*0056*/ 	.short	0x0010


	//----- nvinfo : EIATTR_SW_WAR
	.align		4
.L_298:
        /*0058*/ 	.byte	0x04, 0x36
        /*005a*/ 	.short	(.L_300 - .L_299)
.L_299:
        /*005c*/ 	.word	0x00000008
.L_300:


//--------------------- .nv.callgraph             --------------------------
	.section	.nv.callgraph,"",@"SHT_CUDA_CALLGRAPH"
	.align	4
	.sectionentsize	8
	.align		4
        /*0000*/ 	.word	0x00000000
	.align		4
        /*0004*/ 	.word	0xffffffff
	.align		4
        /*0008*/ 	.word	0x00000000
	.align		4
        /*000c*/ 	.word	0xfffffffe
	.align		4
        /*0010*/ 	.word	0x00000000
	.align		4
        /*0014*/ 	.word	0xfffffffd
	.align		4
        /*0018*/ 	.word	0x00000000
	.align		4
        /*001c*/ 	.word	0xfffffffc


//--------------------- .nv.constant4             --------------------------
	.section	.nv.constant4,"a",@progbits
	.align	8
	.align		8
.nv.constant4:
        /*0000*/ 	.dword	precalc_xorwow_matrix
	.align		8
        /*0008*/ 	.dword	precalc_xorwow_offset_matrix
	.align		8
        /*0010*/ 	.dword	mrg32k3aM1
	.align		8
        /*0018*/ 	.dword	mrg32k3aM2
	.align		8
        /*0020*/ 	.dword	mrg32k3aM1SubSeq
	.align		8
        /*0028*/ 	.dword	mrg32k3aM2SubSeq
	.align		8
        /*0030*/ 	.dword	mrg32k3aM1Seq
	.align		8
        /*0038*/ 	.dword	mrg32k3aM2Seq


//--------------------- .nv.constant3             --------------------------
	.section	.nv.constant3,"a",@progbits
	.align	8
.nv.constant3:
	.type		__cr_lgamma_table,@object
	.size		__cr_lgamma_table,(.L_8 - __cr_lgamma_table)
__cr_lgamma_table:
        /*0000*/ 	.byte	0x00, 0x00, 0x00, 0x00, 0x00, 0x00, 0x00, 0x00, 0x00, 0x00, 0x00, 0x00, 0x00, 0x00, 0x00, 0x00
        /*0010*/ 	.byte	0xef, 0x39, 0xfa, 0xfe, 0x42, 0x2e, 0xe6, 0x3f, 0x02, 0x20, 0x2a, 0xfa, 0x0b, 0xab, 0xfc, 0x3f
        /*0020*/ 	.byte	0xf9, 0x2c, 0x92, 0x7c, 0xa7, 0x6c, 0x09, 0x40, 0xc9, 0x79, 0x44, 0x3c, 0x64, 0x26, 0x13, 0x40
        /*0030*/ 	.byte	0xca, 0x01, 0xcf, 0x3a, 0x27, 0x51, 0x1a, 0x40, 0x30, 0xcc, 0x2d, 0xf3, 0xe1, 0x0c, 0x21, 0x40
        /*0040*/ 	.byte	0x0d, 0xb7, 0xfc, 0x82, 0x8e, 0x35, 0x25, 0x40
.L_8:


//--------------------- .text._Z24step8_attempt_connectionPiP4NodeS_S_S_PfS2_S_P8ObstacleiS_S_S_P17curandStateXORWOW --------------------------
	.section	.text._Z24step8_attempt_connectionPiP4NodeS_S_S_PfS2_S_P8ObstacleiS_S_S_P17curandStateXORWOW,"ax",@progbits
	.align	128
        .global         _Z24step8_attempt_connectionPiP4NodeS_S_S_PfS2_S_P8ObstacleiS_S_S_P17curandStateXORWOW
        .type           _Z24step8_attempt_connectionPiP4NodeS_S_S_PfS2_S_P8ObstacleiS_S_S_P17curandStateXORWOW,@function
        .size           _Z24step8_attempt_connectionPiP4NodeS_S_S_PfS2_S_P8ObstacleiS_S_S_P17curandStateXORWOW,(.L_x_90 - _Z24step8_attempt_connectionPiP4NodeS_S_S_PfS2_S_P8ObstacleiS_S_S_P17curandStateXORWOW)
        .other          _Z24step8_attempt_connectionPiP4NodeS_S_S_PfS2_S_P8ObstacleiS_S_S_P17curandStateXORWOW,@"STO_CUDA_ENTRY STV_DEFAULT"
_Z24step8_attempt_connectionPiP4NodeS_S_S_PfS2_S_P8ObstacleiS_S_S_P17curandStateXORWOW:
.text._Z24step8_attempt_connectionPiP4NodeS_S_S_PfS2_S_P8ObstacleiS_S_S_P17curandStateXORWOW:
[----:B------:R-:W-:Y:S01]  /*0000*/  LDC R1, c[0x0][0x37c] ;  /* 0x0000df00ff017b82 */ /* 0x000fe20000000800 */
[----:B------:R-:W0:Y:S07]  /*0010*/  S2R R0, SR_TID.X ;  /* 0x0000000000007919 */ /* 0x000e2e0000002100 */
[----:B------:R-:W0:Y:S01]  /*0020*/  S2UR UR4, SR_CTAID.X ;  /* 0x00000000000479c3 */ /* 0x000e220000002500 */
[----:B------:R-:W1:Y:S07]  /*0030*/  LDCU.64 UR6, c[0x0][0x358] ;  /* 0x00006b00ff0677ac */ /* 0x000e6e0008000a00 */
[----:B------:R-:W0:Y:S08]  /*0040*/  LDC R7, c[0x0][0x360] ;  /* 0x0000d800ff077b82 */ /* 0x000e300000000800 */
[----:B------:R-:W2:Y:S01]  /*0050*/  LDC.64 R2, c[0x0][0x380] ;  /* 0x0000e000ff027b82 */ /* 0x000ea20000000a00 */
[----:B0-----:R-:W-:-:S04]  /*0060*/  IMAD R7, R7, UR4, R0 ;  /* 0x0000000407077c24 */ /* 0x001fc8000f8e0200 */
[----:B--2---:R-:W-:-:S06]  /*0070*/  IMAD.WIDE R2, R7, 0x4, R2 ;  /* 0x0000000407027825 */ /* 0x004fcc00078e0202 */
[----:B-1----:R-:W2:Y:S02]  /*0080*/  LDG.E R2, desc[UR6][R2.64] ;  /* 0x0000000602027981 */ /* 0x002ea4000c1e1900 */
[----:B--2---:R-:W-:-:S13]  /*0090*/  ISETP.NE.AND P0, PT, R2, RZ, PT ;  /* 0x000000ff0200720c */ /* 0x004fda0003f05270 */
[----:B------:R-:W-:Y:S05]  /*00a0*/  @!P0 EXIT ;  /* 0x000000000000894d */ /* 0x000fea0003800000 */
[----:B------:R-:W0:Y:S08]  /*00b0*/  LDC.64 R12, c[0x0][0x3a0] ;  /* 0x0000e800ff0c7b82 */ /* 0x000e300000000a00 */
[----:B------:R-:W1:Y:S08]  /*00c0*/  LDC.64 R10, c[0x0][0x3b8] ;  /* 0x0000ee00ff0a7b82 */ /* 0x000e700000000a00 */
[----:B------:R-:W2:Y:S08]  /*00d0*/  LDC.64 R2, c[0x0][0x390] ;  /* 0x0000e400ff027b82 */ /* 0x000eb00000000a00 */
[----:B------:R-:W3:Y:S01]  /*00e0*/  LDC.64 R4, c[0x0][0x398] ;  /* 0x0000e600ff047b82 */ /* 0x000ee20000000a00 */
[----:B0-----:R-:W-:-:S05]  /*00f0*/  IMAD.WIDE R12, R7, 0x4, R12 ;  /* 0x00000004070c7825 */ /* 0x001fca00078e020c */
[----:B------:R0:W4:Y:S02]  /*0100*/  LDG.E R0, desc[UR6][R12.64] ;  /* 0x000000060c007981 */ /* 0x000124000c1e1900 */
[----:B------:R-:W0:Y:S08]  /*0110*/  LDC.64 R14, c[0x0][0x3a8] ;  /* 0x0000ea00ff0e7b82 */ /* 0x000e300000000a00 */
[----:B------:R-:W0:Y:S01]  /*0120*/  LDC.64 R16, c[0x0][0x3b0] ;  /* 0x0000ec00ff107b82 */ /* 0x000e220000000a00 */
[----:B-1----:R-:W-:-:S04]  /*0130*/  IMAD.WIDE R10, R7, 0x4, R10 ;  /* 0x00000004070a7825 */ /* 0x002fc800078e020a */
[C---:B--2---:R-:W-:Y:S02]  /*0140*/  IMAD.WIDE R2, R7.reuse, 0x4, R2 ;  /* 0x0000000407027825 */ /* 0x044fe400078e0202 */
[----:B------:R1:W5:Y:S02]  /*0150*/  LDG.E R10, desc[UR6][R10.64] ;  /* 0x000000060a0a7981 */ /* 0x000364000c1e1900 */
[C---:B---3--:R-:W-:Y:S02]  /*0160*/  IMAD.WIDE R4, R7.reuse, 0x4, R4 ;  /* 0x0000000407047825 */ /* 0x048fe400078e0204 */
[----:B------:R1:W5:Y:S02]  /*0170*/  LDG.E R6, desc[UR6][R2.64] ;  /* 0x0000000602067981 */ /* 0x000364000c1e1900 */
[----:B0-----:R-:W-:-:S05]  /*0180*/  IMAD.WIDE R14, R7, 0x4, R14 ;  /* 0x00000004070e7825 */ /* 0x001fca00078e020e */
[----:B------:R1:W5:Y:S01]  /*0190*/  LDG.E R8, desc[UR6][R14.64] ;  /* 0x000000060e087981 */ /* 0x000362000c1e1900 */
[----:B------:R-:W-:-:S03]  /*01a0*/  IMAD.WIDE R16, R7, 0x4, R16 ;  /* 0x0000000407107825 */ /* 0x000fc600078e0210 */
[----:B------:R1:W5:Y:S04]  /*01b0*/  LDG.E R7, desc[UR6][R4.64] ;  /* 0x0000000604077981 */ /* 0x000368000c1e1900 */
[----:B------:R1:W5:Y:S01]  /*01c0*/  LDG.E R9, desc[UR6][R16.64] ;  /* 0x0000000610097981 */ /* 0x000362000c1e1900 */
[----:B------:R-:W-:Y:S01]  /*01d0*/  BSSY.RECONVERGENT B0, `(.L_x_0) ;  /* 0x00000bf000007945 */ /* 0x000fe20003800200 */
[----:B------:R-:W-:Y:S02]  /*01e0*/  PLOP3.LUT P0, PT, PT, PT, PT, 0x80, 0x8 ;  /* 0x000000000008781c */ /* 0x000fe40003f0f070 */
[----:B------:R-:W-:Y:S02]  /*01f0*/  MOV R12, 0xffffffff ;  /* 0xffffffff000c7802 */ /* 0x000fe40000000f00 */
[----:B----4-:R-:W-:-:S13]  /*0200*/  ISETP.GE.AND P1, PT, R0, 0x1, PT ;  /* 0x000000010000780c */ /* 0x010fda0003f26270 */
[----:B-1----:R-:W-:Y:S05]  /*0210*/  @!P1 BRA `(.L_x_1) ;  /* 0x0000000800e89947 */ /* 0x002fea0003800000 */
[C---:B------:R-:W-:Y:S01]  /*0220*/  ISETP.GE.U32.AND P1, PT, R0.reuse, 0x8, PT ;  /* 0x000000080000780c */ /* 0x040fe20003f26070 */
[----:B------:R-:W-:Y:S01]  /*0230*/  BSSY.RECONVERGENT B1, `(.L_x_2) ;  /* 0x000005c000017945 */ /* 0x000fe20003800200 */
[----:B------:R-:W-:Y:S01]  /*0240*/  LOP3.LUT R26, R0, 0x7, RZ, 0xc0, !PT ;  /* 0x00000007001a7812 */ /* 0x000fe200078ec0ff */
[----:B------:R-:W-:Y:S01]  /*0250*/  IMAD.MOV.U32 R14, RZ, RZ, RZ ;  /* 0x000000ffff0e7224 */ /* 0x000fe200078e00ff */
[----:B------:R-:W-:Y:S02]  /*0260*/  MOV R12, 0xffffffff ;  /* 0xffffffff000c7802 */ /* 0x000fe40000000f00 */
[----:B------:R-:W-:Y:S02]  /*0270*/  ISETP.NE.AND P0, PT, R26, RZ, PT ;  /* 0x000000ff1a00720c */ /* 0x000fe40003f05270 */
[----:B------:R-:W-:-:S05]  /*0280*/  MOV R17, 0x7f800000 ;  /* 0x7f80000000117802 */ /* 0x000fca0000000f00 */
[----:B------:R-:W-:Y:S06]  /*0290*/  @!P1 BRA `(.L_x_3) ;  /* 0x0000000400549947 */ /* 0x000fec0003800000 */
[----:B------:R-:W0:Y:S01]  /*02a0*/  LDC.64 R2, c[0x0][0x388] ;  /* 0x0000e200ff027b82 */ /* 0x000e220000000a00 */
[----:B------:R-:W-:Y:S01]  /*02b0*/  HFMA2 R11, -RZ, RZ, 0, 0 ;  /* 0x00000000ff0b7431 */ /* 0x000fe200000001ff */
[----:B------:R-:W-:Y:S01]  /*02c0*/  LOP3.LUT R14, R0, 0x7ffffff8, RZ, 0xc0, !PT ;  /* 0x7ffffff8000e7812 */ /* 0x000fe200078ec0ff */
[----:B------:R-:W-:Y:S01]  /*02d0*/  IMAD.MOV.U32 R17, RZ, RZ, 0x7f800000 ;  /* 0x7f800000ff117424 */ /* 0x000fe200078e00ff */
[----:B------:R-:W-:Y:S02]  /*02e0*/  MOV R12, 0xffffffff ;  /* 0xffffffff000c7802 */ /* 0x000fe40000000f00 */
[----:B-----5:R-:W-:Y:S02]  /*02f0*/  MOV R13, R7 ;  /* 0x00000007000d7202 */ /* 0x020fe40000000f00 */
[----:B0-----:R-:W-:-:S04]  /*0300*/  IADD3 R2, P1, PT, R2, 0x30, RZ ;  /* 0x0000003002027810 */ /* 0x001fc80007f3e0ff */
[----:B------:R-:W-:-:S09]  /*0310*/  IADD3.X R3, PT, PT, RZ, R3, RZ, P1, !PT ;  /* 0x00000003ff037210 */ /* 0x000fd20000ffe4ff */
.L_x_4:
[----:B------:R-:W-:-:S05]  /*0320*/  IMAD.WIDE R4, R13, 0xc, R2 ;  /* 0x0000000c0d047825 */ /* 0x000fca00078e0202 */
[----:B------:R-:W2:Y:S04]  /*0330*/  LDG.E R16, desc[UR6][R4.64+-0x2c] ;  /* 0xffffd40604107981 */ /* 0x000ea8000c1e1900 */
[----:B------:R-:W3:Y:S04]  /*0340*/  LDG.E R15, desc[UR6][R4.64+-0x30] ;  /* 0xffffd006040f7981 */ /* 0x000ee8000c1e1900 */
[----:B------:R-:W4:Y:S04]  /*0350*/  LDG.E R24, desc[UR6][R4.64+-0x20] ;  /* 0xffffe00604187981 */ /* 0x000f28000c1e1900 */
[----:B------:R-:W5:Y:S04]  /*0360*/  LDG.E R19, desc[UR6][R4.64+-0x24] ;  /* 0xffffdc0604137981 */ /* 0x000f68000c1e1900 */
[----:B------:R-:W5:Y:S04]  /*0370*/  LDG.E R22, desc[UR6][R4.64+-0x14] ;  /* 0xffffec0604167981 */ /* 0x000f68000c1e1900 */
[----:B------:R-:W5:Y:S01]  /*0380*/  LDG.E R23, desc[UR6][R4.64+-0x18] ;  /* 0xffffe80604177981 */ /* 0x000f62000c1e1900 */
[----:B--2---:R-:W-:Y:S01]  /*0390*/  FADD R16, -R9, R16 ;  /* 0x0000001009107221 */ /* 0x004fe20000000100 */
[----:B---3--:R-:W-:-:S03]  /*03a0*/  FADD R15, -R8, R15 ;  /* 0x0000000f080f7221 */ /* 0x008fc60000000100 */
[----:B------:R-:W-:Y:S02]  /*03b0*/  FMUL R18, R16, R16 ;  /* 0x0000001010127220 */ /* 0x000fe40000400000 */
[----:B------:R-:W2:Y:S01]  /*03c0*/  LDG.E R16, desc[UR6][R4.64+-0x8] ;  /* 0xfffff80604107981 */ /* 0x000ea2000c1e1900 */
[----:B----4-:R-:W-:Y:S01]  /*03d0*/  FADD R24, -R9, R24 ;  /* 0x0000001809187221 */ /* 0x010fe20000000100 */
[----:B------:R-:W-:Y:S02]  /*03e0*/  FFMA R20, R15, R15, R18 ;  /* 0x0000000f0f147223 */ /* 0x000fe40000000012 */
[----:B------:R-:W3:Y:S01]  /*03f0*/  LDG.E R15, desc[UR6][R4.64+-0xc] ;  /* 0xfffff406040f7981 */ /* 0x000ee2000c1e1900 */
[----:B-----5:R-:W-:Y:S01]  /*0400*/  FADD R19, -R8, R19 ;  /* 0x0000001308137221 */ /* 0x020fe20000000100 */
[----:B------:R-:W-:Y:S01]  /*0410*/  FMUL R24, R24, R24 ;  /* 0x0000001818187220 */ /* 0x000fe20000400000 */
[C---:B------:R-:W-:Y:S01]  /*0420*/  FSETP.GEU.AND P5, PT, R20.reuse, R17, PT ;  /* 0x000000111400720b */ /* 0x040fe20003fae000 */
[----:B------:R-:W4:Y:S02]  /*0430*/  LDG.E R18, desc[UR6][R4.64+0x4] ;  /* 0x0000040604127981 */ /* 0x000f24000c1e1900 */
[----:B------:R-:W-:Y:S01]  /*0440*/  FFMA R24, R19, R19, R24 ;  /* 0x0000001313187223 */ /* 0x000fe20000000018 */
[----:B------:R-:W-:Y:S01]  /*0450*/  FSEL R17, R20, R17, !P5 ;  /* 0x0000001114117208 */ /* 0x000fe20006800000 */
[----:B------:R-:W5:Y:S03]  /*0460*/  LDG.E R19, desc[UR6][R4.64] ;  /* 0x0000000604137981 */ /* 0x000f66000c1e1900 */
[CC--:B------:R-:W-:Y:S01]  /*0470*/  FSETP.GEU.AND P6, PT, R24.reuse, R17.reuse, PT ;  /* 0x000000111800720b */ /* 0x0c0fe20003fce000 */
[----:B------:R-:W5:Y:S03]  /*0480*/  LDG.E R20, desc[UR6][R4.64+0x10] ;  /* 0x0000100604147981 */ /* 0x000f66000c1e1900 */
[----:B------:R-:W-:-:S02]  /*0490*/  FSEL R21, R24, R17, !P6 ;  /* 0x0000001118157208 */ /* 0x000fc40007000000 */
[----:B------:R-:W5:Y:S01]  /*04a0*/  LDG.E R17, desc[UR6][R4.64+0xc] ;  /* 0x00000c0604117981 */ /* 0x000f62000c1e1900 */
[----:B------:R-:W-:-:S03]  /*04b0*/  FADD R24, -R9, R22 ;  /* 0x0000001609187221 */ /* 0x000fc60000000100 */
[----:B------:R-:W5:Y:S01]  /*04c0*/  LDG.E R22, desc[UR6][R4.64+0x1c] ;  /* 0x00001c0604167981 */ /* 0x000f62000c1e1900 */
[----:B------:R-:W-:Y:S01]  /*04d0*/  FADD R28, -R8, R23 ;  /* 0x00000017081c7221 */ /* 0x000fe20000000100 */
[----:B------:R-:W-:Y:S02]  /*04e0*/  FMUL R25, R24, R24 ;  /* 0x0000001818197220 */ /* 0x000fe40000400000 */
[----:B------:R-:W5:Y:S02]  /*04f0*/  LDG.E R23, desc[UR6][R4.64+0x18] ;  /* 0x0000180604177981 */ /* 0x000f64000c1e1900 */
[----:B------:R-:W-:Y:S02]  /*0500*/  FFMA R28, R28, R28, R25 ;  /* 0x0000001c1c1c7223 */ /* 0x000fe40000000019 */
[----:B------:R-:W5:Y:S04]  /*0510*/  LDG.E R24, desc[UR6][R4.64+0x28] ;  /* 0x0000280604187981 */ /* 0x000f68000c1e1900 */
[----:B------:R-:W5:Y:S01]  /*0520*/  LDG.E R25, desc[UR6][R4.64+0x24] ;  /* 0x0000240604197981 */ /* 0x000f62000c1e1900 */
[CC--:B------:R-:W-:Y:S01]  /*0530*/  FSETP.GEU.AND P4, PT, R28.reuse, R21.reuse, PT ;  /* 0x000000151c00720b */ /* 0x0c0fe20003f8e000 */
[----:B------:R-:W-:Y:S01]  /*0540*/  VIADD R13, R13, 0x8 ;  /* 0x000000080d0d7836 */ /* 0x000fe20000000000 */
[C---:B------:R-:W-:Y:S01]  /*0550*/  SEL R12, R11.reuse, R12, !P5 ;  /* 0x0000000c0b0c7207 */ /* 0x040fe20006800000 */
[----:B------:R-:W-:Y:S01]  /*0560*/  @!P6 VIADD R12, R11, 0x1 ;  /* 0x000000010b0ce836 */ /* 0x000fe20000000000 */
[----:B------:R-:W-:-:S09]  /*0570*/  FSEL R28, R28, R21, !P4 ;  /* 0x000000151c1c7208 */ /* 0x000fd20006000000 */
[----:B------:R-:W-:Y:S01]  /*0580*/  @!P4 IADD3 R12, PT, PT, R11, 0x2, RZ ;  /* 0x000000020b0cc810 */ /* 0x000fe20007ffe0ff */
[----:B--2---:R-:W-:Y:S01]  /*0590*/  FADD R16, -R9, R16 ;  /* 0x0000001009107221 */ /* 0x004fe20000000100 */
[----:B---3--:R-:W-:-:S03]  /*05a0*/  FADD R15, -R8, R15 ;  /* 0x0000000f080f7221 */ /* 0x008fc60000000100 */
[----:B------:R-:W-:Y:S01]  /*05b0*/  FMUL R16, R16, R16 ;  /* 0x0000001010107220 */ /* 0x000fe20000400000 */
[----:B----4-:R-:W-:-:S03]  /*05c0*/  FADD R18, -R9, R18 ;  /* 0x0000001209127221 */ /* 0x010fc60000000100 */
[----:B------:R-:W-:Y:S01]  /*05d0*/  FFMA R15, R15, R15, R16 ;  /* 0x0000000f0f0f7223 */ /* 0x000fe20000000010 */
[----:B-----5:R-:W-:Y:S01]  /*05e0*/  FADD R19, -R8, R19 ;  /* 0x0000001308137221 */ /* 0x020fe20000000100 */
[----:B------:R-:W-:-:S03]  /*05f0*/  FMUL R18, R18, R18 ;  /* 0x0000001212127220 */ /* 0x000fc60000400000 */
[-C--:B------:R-:W-:Y:S01]  /*0600*/  FSETP.GEU.AND P3, PT, R15, R28.reuse, PT ;  /* 0x0000001c0f00720b */ /* 0x080fe20003f6e000 */
[----:B------:R-:W-:Y:S01]  /*0610*/  FADD R20, -R9, R20 ;  /* 0x0000001409147221 */ /* 0x000fe20000000100 */
[----:B------:R-:W-:Y:S02]  /*0620*/  FFMA R18, R19, R19, R18 ;  /* 0x0000001313127223 */ /* 0x000fe40000000012 */
[----:B------:R-:W-:Y:S01]  /*0630*/  FSEL R15, R15, R28, !P3 ;  /* 0x0000001c0f0f7208 */ /* 0x000fe20005800000 */
[----:B------:R-:W-:Y:S01]  /*0640*/  FMUL R20, R20, R20 ;  /* 0x0000001414147220 */ /* 0x000fe20000400000 */
[----:B------:R-:W-:Y:S02]  /*0650*/  FADD R17, -R8, R17 ;  /* 0x0000001108117221 */ /* 0x000fe40000000100 */
[----:B------:R-:W-:Y:S01]  /*0660*/  FSETP.GEU.AND P1, PT, R18, R15, PT ;  /* 0x0000000f1200720b */ /* 0x000fe20003f2e000 */
[----:B------:R-:W-:Y:S01]  /*0670*/  FADD R22, -R9, R22 ;  /* 0x0000001609167221 */ /* 0x000fe20000000100 */
[----:B------:R-:W-:-:S02]  /*0680*/  FFMA R20, R17, R17, R20 ;  /* 0x0000001111147223 */ /* 0x000fc40000000014 */
[----:B------:R-:W-:Y:S01]  /*0690*/  FSEL R15, R18, R15, !P1 ;  /* 0x0000000f120f7208 */ /* 0x000fe20004800000 */
[----:B------:R-:W-:Y:S01]  /*06a0*/  FADD R23, -R8, R23 ;  /* 0x0000001708177221 */ /* 0x000fe20000000100 */
[----:B------:R-:W-:Y:S02]  /*06b0*/  FMUL R22, R22, R22 ;  /* 0x0000001616167220 */ /* 0x000fe40000400000 */
[C---:B------:R-:W-:Y:S01]  /*06c0*/  FSETP.GEU.AND P2, PT, R20.reuse, R15, PT ;  /* 0x0000000f1400720b */ /* 0x040fe20003f4e000 */
[----:B------:R-:W-:Y:S01]  /*06d0*/  FADD R24, -R9, R24 ;  /* 0x0000001809187221 */ /* 0x000fe20000000100 */
[----:B------:R-:W-:Y:S02]  /*06e0*/  FFMA R22, R23, R23, R22 ;  /* 0x0000001717167223 */ /* 0x000fe40000000016 */
[----:B------:R-:W-:Y:S01]  /*06f0*/  FSEL R15, R20, R15, !P2 ;  /* 0x0000000f140f7208 */ /* 0x000fe20005000000 */
[----:B------:R-:W-:Y:S01]  /*0700*/  FADD R25, -R8, R25 ;  /* 0x0000001908197221 */ /* 0x000fe20000000100 */
[----:B------:R-:W-:-:S02]  /*0710*/  FMUL R24, R24, R24 ;  /* 0x0000001818187220 */ /* 0x000fc40000400000 */
[C---:B------:R-:W-:Y:S02]  /*0720*/  FSETP.GEU.AND P5, PT, R22.reuse, R15, PT ;  /* 0x0000000f1600720b */ /* 0x040fe40003fae000 */
[----:B------:R-:W-:Y:S01]  /*0730*/  @!P3 IADD3 R12, PT, PT, R11, 0x3, RZ ;  /* 0x000000030b0cb810 */ /* 0x000fe20007ffe0ff */
[----:B------:R-:W-:Y:S01]  /*0740*/  FFMA R24, R25, R25, R24 ;  /* 0x0000001919187223 */ /* 0x000fe20000000018 */
[----:B------:R-:W-:Y:S02]  /*0750*/  FSEL R15, R22, R15, !P5 ;  /* 0x0000000f160f7208 */ /* 0x000fe40006800000 */
[C---:B------:R-:W-:Y:S01]  /*0760*/  @!P1 IADD3 R12, PT, PT, R11.reuse, 0x4, RZ ;  /* 0x000000040b0c9810 */ /* 0x040fe20007ffe0ff */
[----:B------:R-:W-:Y:S01]  /*0770*/  @!P2 VIADD R12, R11, 0x5 ;  /* 0x000000050b0ca836 */ /* 0x000fe20000000000 */
[----:B------:R-:W-:-:S04]  /*0780*/  FSETP.GEU.AND P3, PT, R24, R15, PT ;  /* 0x0000000f1800720b */ /* 0x000fc80003f6e000 */
[----:B------:R-:W-:Y:S02]  /*0790*/  FSEL R17, R24, R15, !P3 ;  /* 0x0000000f18117208 */ /* 0x000fe40005800000 */
[----:B------:R-:W-:-:S07]  /*07a0*/  @!P5 IADD3 R12, PT, PT, R11, 0x6, RZ ;  /* 0x000000060b0cd810 */ /* 0x000fce0007ffe0ff */
[C---:B------:R-:W-:Y:S02]  /*07b0*/  @!P3 IADD3 R12, PT, PT, R11.reuse, 0x7, RZ ;  /* 0x000000070b0cb810 */ /* 0x040fe40007ffe0ff */
[----:B------:R-:W-:-:S04]  /*07c0*/  IADD3 R11, PT, PT, R11, 0x8, RZ ;  /* 0x000000080b0b7810 */ /* 0x000fc80007ffe0ff */
[----:B------:R-:W-:-:S13]  /*07d0*/  ISETP.NE.AND P1, PT, R11, R14, PT ;  /* 0x0000000e0b00720c */ /* 0x000fda0003f25270 */
[----:B------:R-:W-:Y:S05]  /*07e0*/  @P1 BRA `(.L_x_4) ;  /* 0xfffffff800cc1947 */ /* 0x000fea000383ffff */
.L_x_3:
[----:B------:R-:W-:Y:S05]  /*07f0*/  BSYNC.RECONVERGENT B1 ;  /* 0x0000000000017941 */ /* 0x000fea0003800200 */
.L_x_2:
[----:B------:R-:W-:Y:S04]  /*0800*/  BSSY.RECONVERGENT B1, `(.L_x_5) ;  /* 0x000005a000017945 */ /* 0x000fe80003800200 */
[----:B------:R-:W-:Y:S05]  /*0810*/  @!P0 BRA `(.L_x_6) ;  /* 0x0000000400608947 */ /* 0x000fea0003800000 */
[----:B------:R-:W-:Y:S01]  /*0820*/  ISETP.GE.U32.AND P0, PT, R26, 0x4, PT ;  /* 0x000000041a00780c */ /* 0x000fe20003f06070 */
[----:B------:R-:W-:Y:S01]  /*0830*/  BSSY.RECONVERGENT B2, `(.L_x_7) ;  /* 0x000002c000027945 */ /* 0x000fe20003800200 */
[----:B------:R-:W-:-:S04]  /*0840*/  LOP3.LUT R19, R0, 0x3, RZ, 0xc0, !PT ;  /* 0x0000000300137812 */ /* 0x000fc800078ec0ff */
[----:B------:R-:W-:-:S07]  /*0850*/  ISETP.NE.AND P4, PT, R19, RZ, PT ;  /* 0x000000ff1300720c */ /* 0x000fce0003f85270 */
[----:B------:R-:W-:Y:S06]  /*0860*/  @!P0 BRA `(.L_x_8) ;  /* 0x0000000000a08947 */ /* 0x000fec0003800000 */
[----:B------:R-:W0:Y:S01]  /*0870*/  LDC.64 R2, c[0x0][0x388] ;  /* 0x0000e200ff027b82 */ /* 0x000e220000000a00 */
[----:B-----5:R-:W-:-:S05]  /*0880*/  IADD3 R5, PT, PT, R7, R14, RZ ;  /* 0x0000000e07057210 */ /* 0x020fca0007ffe0ff */
[----:B0-----:R-:W-:-:S05]  /*0890*/  IMAD.WIDE R2, R5, 0xc, R2 ;  /* 0x0000000c05027825 */ /* 0x001fca00078e0202 */
[----:B------:R-:W2:Y:S04]  /*08a0*/  LDG.E R16, desc[UR6][R2.64+0x4] ;  /* 0x0000040602107981 */ /* 0x000ea8000c1e1900 */
[----:B------:R-:W3:Y:S04]  /*08b0*/  LDG.E R13, desc[UR6][R2.64] ;  /* 0x00000006020d7981 */ /* 0x000ee8000c1e1900 */
[----:B------:R-:W4:Y:S04]  /*08c0*/  LDG.E R18, desc[UR6][R2.64+0x10] ;  /* 0x0000100602127981 */ /* 0x000f28000c1e1900 */
[----:B------:R-:W4:Y:S04]  /*08d0*/  LDG.E R15, desc[UR6][R2.64+0xc] ;  /* 0x00000c06020f7981 */ /* 0x000f28000c1e1900 */
[----:B------:R-:W4:Y:S04]  /*08e0*/  LDG.E R20, desc[UR6][R2.64+0x1c] ;  /* 0x00001c0602147981 */ /* 0x000f28000c1e1900 */
[----:B------:R-:W4:Y:S04]  /*08f0*/  LDG.E R11, desc[UR6][R2.64+0x18] ;  /* 0x00001806020b7981 */ /* 0x000f28000c1e1900 */
[----:B------:R-:W4:Y:S04]  /*0900*/  LDG.E R4, desc[UR6][R2.64+0x28] ;  /* 0x0000280602047981 */ /* 0x000f28000c1e1900 */
[----:B------:R-:W4:Y:S01]  /*0910*/  LDG.E R5, desc[UR6][R2.64+0x24] ;  /* 0x0000240602057981 */ /* 0x000f22000c1e1900 */
[----:B--2---:R-:W-:Y:S01]  /*0920*/  FADD R16, -R9, R16 ;  /* 0x0000001009107221 */ /* 0x004fe20000000100 */
[----:B---3--:R-:W-:-:S03]  /*0930*/  FADD R13, -R8, R13 ;  /* 0x0000000d080d7221 */ /* 0x008fc60000000100 */
[----:B------:R-:W-:Y:S01]  /*0940*/  FMUL R16, R16, R16 ;  /* 0x0000001010107220 */ /* 0x000fe20000400000 */
[----:B----4-:R-:W-:-:S03]  /*0950*/  FADD R18, -R9, R18 ;  /* 0x0000001209127221 */ /* 0x010fc60000000100 */
[----:B------:R-:W-:Y:S01]  /*0960*/  FFMA R16, R13, R13, R16 ;  /* 0x0000000d0d107223 */ /* 0x000fe20000000010 */
[----:B------:R-:W-:Y:S01]  /*0970*/  FADD R15, -R8, R15 ;  /* 0x0000000f080f7221 */ /* 0x000fe20000000100 */
[----:B------:R-:W-:-:S03]  /*0980*/  FMUL R18, R18, R18 ;  /* 0x0000001212127220 */ /* 0x000fc60000400000 */
[C---:B------:R-:W-:Y:S01]  /*0990*/  FSETP.GEU.AND P0, PT, R16.reuse, R17, PT ;  /* 0x000000111000720b */ /* 0x040fe20003f0e000 */
[----:B------:R-:W-:Y:S01]  /*09a0*/  FADD R20, -R9, R20 ;  /* 0x0000001409147221 */ /* 0x000fe20000000100 */
[----:B------:R-:W-:Y:S02]  /*09b0*/  FFMA R15, R15, R15, R18 ;  /* 0x0000000f0f0f7223 */ /* 0x000fe40000000012 */
[----:B------:R-:W-:Y:S01]  /*09c0*/  FSEL R16, R16, R17, !P0 ;  /* 0x0000001110107208 */ /* 0x000fe20004000000 */
[----:B------:R-:W-:Y:S01]  /*09d0*/  FADD R11, -R8, R11 ;  /* 0x0000000b080b7221 */ /* 0x000fe20000000100 */
[----:B------:R-:W-:Y:S02]  /*09e0*/  FMUL R20, R20, R20 ;  /* 0x0000001414147220 */ /* 0x000fe40000400000 */
[----:B------:R-:W-:Y:S01]  /*09f0*/  FSETP.GEU.AND P1, PT, R15, R16, PT ;  /* 0x000000100f00720b */ /* 0x000fe20003f2e000 */
[----:B------:R-:W-:Y:S01]  /*0a00*/  FADD R4, -R9, R4 ;  /* 0x0000000409047221 */ /* 0x000fe20000000100 */
[----:B------:R-:W-:-:S02]  /*0a10*/  FFMA R20, R11, R11, R20 ;  /* 0x0000000b0b147223 */ /* 0x000fc40000000014 */
[----:B------:R-:W-:Y:S01]  /*0a20*/  FSEL R15, R15, R16, !P1 ;  /* 0x000000100f0f7208 */ /* 0x000fe20004800000 */
[----:B------:R-:W-:Y:S01]  /*0a30*/  FADD R5, -R8, R5 ;  /* 0x0000000508057221 */ /* 0x000fe20000000100 */
[----:B------:R-:W-:Y:S02]  /*0a40*/  FMUL R4, R4, R4 ;  /* 0x0000000404047220 */ /* 0x000fe40000400000 */
[----:B------:R-:W-:Y:S02]  /*0a50*/  FSETP.GEU.AND P2, PT, R20, R15, PT ;  /* 0x0000000f1400720b */ /* 0x000fe40003f4e000 */
[----:B------:R-:W-:Y:S01]  /*0a60*/  SEL R12, R14, R12, !P0 ;  /* 0x0000000c0e0c7207 */ /* 0x000fe20004000000 */
[----:B------:R-:W-:Y:S01]  /*0a70*/  FFMA R4, R5, R5, R4 ;  /* 0x0000000505047223 */ /* 0x000fe20000000004 */
[----:B------:R-:W-:Y:S02]  /*0a80*/  FSEL R15, R20, R15, !P2 ;  /* 0x0000000f140f7208 */ /* 0x000fe40005000000 */
[----:B------:R-:W-:-:S02]  /*0a90*/  @!P1 IADD3 R12, PT, PT, R14, 0x1, RZ ;  /* 0x000000010e0c9810 */ /* 0x000fc40007ffe0ff */
[----:B------:R-:W-:-:S04]  /*0aa0*/  FSETP.GEU.AND P3, PT, R4, R15, PT ;  /* 0x0000000f0400720b */ /* 0x000fc80003f6e000 */
[----:B------:R-:W-:Y:S02]  /*0ab0*/  FSEL R17, R4, R15, !P3 ;  /* 0x0000000f04117208 */ /* 0x000fe40005800000 */
[----:B------:R-:W-:-:S07]  /*0ac0*/  @!P2 IADD3 R12, PT, PT, R14, 0x2, RZ ;  /* 0x000000020e0ca810 */ /* 0x000fce0007ffe0ff */
[C---:B------:R-:W-:Y:S01]  /*0ad0*/  @!P3 VIADD R12, R14.reuse, 0x3 ;  /* 0x000000030e0cb836 */ /* 0x040fe20000000000 */
[----:B------:R-:W-:-:S07]  /*0ae0*/  IADD3 R14, PT, PT, R14, 0x4, RZ ;  /* 0x000000040e0e7810 */ /* 0x000fce0007ffe0ff */
.L_x_8:
[----:B------:R-:W-:Y:S05]  /*0af0*/  BSYNC.RECONVERGENT B2 ;  /* 0x0000000000027941 */ /* 0x000fea0003800200 */
.L_x_7:
[----:B------:R-:W-:Y:S05]  /*0b00*/  @!P4 BRA `(.L_x_6) ;  /* 0x0000000000a4c947 */ /* 0x000fea0003800000 */
[----:B------:R-:W-:Y:S01]  /*0b10*/  ISETP.NE.AND P0, PT, R19, 0x1, PT ;  /* 0x000000011300780c */ /* 0x000fe20003f05270 */
[----:B------:R-:W-:Y:S01]  /*0b20*/  BSSY.RECONVERGENT B2, `(.L_x_9) ;  /* 0x000001a000027945 */ /* 0x000fe20003800200 */
[----:B------:R-:W-:-:S04]  /*0b30*/  LOP3.LUT R0, R0, 0x1, RZ, 0xc0, !PT ;  /* 0x0000000100007812 */ /* 0x000fc800078ec0ff */
[----:B------:R-:W-:-:S07]  /*0b40*/  ISETP.NE.U32.AND P1, PT, R0, 0x1, PT ;  /* 0x000000010000780c */ /* 0x000fce0003f25070 */
[----:B------:R-:W-:Y:S06]  /*0b50*/  @!P0 BRA `(.L_x_10) ;  /* 0x0000000000588947 */ /* 0x000fec0003800000 */
[----:B------:R-:W0:Y:S01]  /*0b60*/  LDC.64 R2, c[0x0][0x388] ;  /* 0x0000e200ff027b82 */ /* 0x000e220000000a00 */
[----:B-----5:R-:W-:-:S05]  /*0b70*/  IADD3 R5, PT, PT, R7, R14, RZ ;  /* 0x0000000e07057210 */ /* 0x020fca0007ffe0ff */
[----:B0-----:R-:W-:-:S05]  /*0b80*/  IMAD.WIDE R2, R5, 0xc, R2 ;  /* 0x0000000c05027825 */ /* 0x001fca00078e0202 */
[----:B------:R-:W2:Y:S04]  /*0b90*/  LDG.E R0, desc[UR6][R2.64+0x4] ;  /* 0x0000040602007981 */ /* 0x000ea8000c1e1900 */
[----:B------:R-:W3:Y:S04]  /*0ba0*/  LDG.E R5, desc[UR6][R2.64] ;  /* 0x0000000602057981 */ /* 0x000ee8000c1e1900 */
        /* <DEDUP_REMOVED lines=9> */
[----:B------:R-:W-:Y:S01]  /*0c40*/  FSETP.GEU.AND P0, PT, R0, R17, PT ;  /* 0x000000110000720b */ /* 0x000fe20003f0e000 */
[----:B------:R-:W-:-:S03]  /*0c50*/  FFMA R4, R11, R11, R4 ;  /* 0x0000000b0b047223 */ /* 0x000fc60000000004 */
[----:B------:R-:W-:Y:S02]  /*0c60*/  FSEL R17, R0, R17, !P0 ;  /* 0x0000001100117208 */ /* 0x000fe40004000000 */
[----:B------:R-:W-:Y:S02]  /*0c70*/  SEL R12, R14, R12, !P0 ;  /* 0x0000000c0e0c7207 */ /* 0x000fe40004000000 */
[----:B------:R-:W-:-:S04]  /*0c80*/  FSETP.GEU.AND P2, PT, R4, R17, PT ;  /* 0x000000110400720b */ /* 0x000fc80003f4e000 */
[----:B------:R-:W-:-:S09]  /*0c90*/  FSEL R17, R4, R17, !P2 ;  /* 0x0000001104117208 */ /* 0x000fd20005000000 */
[C---:B------:R-:W-:Y:S01]  /*0ca0*/  @!P2 IADD3 R12, PT, PT, R14.reuse, 0x1, RZ ;  /* 0x000000010e0ca810 */ /* 0x040fe20007ffe0ff */
[----:B------:R-:W-:-:S07]  /*0cb0*/  VIADD R14, R14, 0x2 ;  /* 0x000000020e0e7836 */ /* 0x000fce0000000000 */
.L_x_10:
[----:B------:R-:W-:Y:S05]  /*0cc0*/  BSYNC.RECONVERGENT B2 ;  /* 0x0000000000027941 */ /* 0x000fea0003800200 */
.L_x_9:
[----:B------:R-:W-:Y:S05]  /*0cd0*/  @P1 BRA `(.L_x_6) ;  /* 0x0000000000301947 */ /* 0x000fea0003800000 */
[----:B------:R-:W0:Y:S01]  /*0ce0*/  LDC.64 R2, c[0x0][0x388] ;  /* 0x0000e200ff027b82 */ /* 0x000e220000000a00 */
[----:B-----5:R-:W-:-:S05]  /*0cf0*/  IADD3 R5, PT, PT, R7, R14, RZ ;  /* 0x0000000e07057210 */ /* 0x020fca0007ffe0ff */
[----:B0-----:R-:W-:-:S05]  /*0d00*/  IMAD.WIDE R2, R5, 0xc, R2 ;  /* 0x0000000c05027825 */ /* 0x001fca00078e0202 */
[----:B------:R-:W2:Y:S04]  /*0d10*/  LDG.E R0, desc[UR6][R2.64+0x4] ;  /* 0x0000040602007981 */ /* 0x000ea8000c1e1900 */
[----:B------:R-:W3:Y:S01]  /*0d20*/  LDG.E R5, desc[UR6][R2.64] ;  /* 0x0000000602057981 */ /* 0x000ee2000c1e1900 */
[----:B--2---:R-:W-:Y:S01]  /*0d30*/  FADD R0, -R9, R0 ;  /* 0x0000000009007221 */ /* 0x004fe20000000100 */
[----:B---3--:R-:W-:-:S03]  /*0d40*/  FADD R5, -R8, R5 ;  /* 0x0000000508057221 */ /* 0x008fc60000000100 */
[----:B------:R-:W-:-:S04]  /*0d50*/  FMUL R0, R0, R0 ;  /* 0x0000000000007220 */ /* 0x000fc80000400000 */
[----:B------:R-:W-:-:S05]  /*0d60*/  FFMA R0, R5, R5, R0 ;  /* 0x0000000505007223 */ /* 0x000fca0000000000 */
[----:B------:R-:W-:-:S04]  /*0d70*/  FSETP.GEU.AND P0, PT, R0, R17, PT ;  /* 0x000000110000720b */ /* 0x000fc80003f0e000 */
[----:B------:R-:W-:Y:S02]  /*0d80*/  SEL R12, R14, R12, !P0 ;  /* 0x0000000c0e0c7207 */ /* 0x000fe40004000000 */
[----:B------:R-:W-:-:S07]  /*0d90*/  FSEL R17, R0, R17, !P0 ;  /* 0x0000001100117208 */ /* 0x000fce0004000000 */
.L_x_6:
[----:B------:R-:W-:Y:S05]  /*0da0*/  BSYNC.RECONVERGENT B1 ;  /* 0x0000000000017941 */ /* 0x000fea0003800200 */
.L_x_5:
[----:B------:R-:W-:-:S13]  /*0db0*/  FSETP.GTU.AND P0, PT, R17, 0.010000000707805156708, PT ;  /* 0x3c23d70b1100780b */ /* 0x000fda0003f0c000 */
.L_x_1:
[----:B------:R-:W-:Y:S05]  /*0dc0*/  BSYNC.RECONVERGENT B0 ;  /* 0x0000000000007941 */ /* 0x000fea0003800200 */
.L_x_0:
[----:B------:R-:W-:-:S13]  /*0dd0*/  ISETP.NE.AND P1, PT, R12, -0x1, PT ;  /* 0xffffffff0c00780c */ /* 0x000fda0003f25270 */
[----:B------:R-:W-:Y:S05]  /*0de0*/  @!P1 EXIT ;  /* 0x000000000000994d */ /* 0x000fea0003800000 */
[----:B------:R-:W-:Y:S05]  /*0df0*/  @P0 EXIT ;  /* 0x000000000000094d */ /* 0x000fea0003800000 */
[----:B------:R-:W0:Y:S01]  /*0e00*/  LDC.64 R2, c[0x0][0x388] ;  /* 0x0000e200ff027b82 */ /* 0x000e220000000a00 */
[----:B-----5:R-:W-:Y:S01]  /*0e10*/  IADD3 R7, PT, PT, R7, R12, RZ ;  /* 0x0000000c07077210 */ /* 0x020fe20007ffe0ff */
[----:B------:R-:W1:Y:S04]  /*0e20*/  LDCU UR4, c[0x0][0x3c8] ;  /* 0x00007900ff0477ac */ /* 0x000e680008000800 */
[----:B0-----:R-:W-:-:S05]  /*0e30*/  IMAD.WIDE R2, R7, 0xc, R2 ;  /* 0x0000000c07027825 */ /* 0x001fca00078e0202 */
[----:B------:R0:W5:Y:S04]  /*0e40*/  LDG.E R13, desc[UR6][R2.64+0x4] ;  /* 0x00000406020d7981 */ /* 0x000168000c1e1900 */
[----:B------:R0:W5:Y:S01]  /*0e50*/  LDG.E R15, desc[UR6][R2.64] ;  /* 0x00000006020f7981 */ /* 0x000162000c1e1900 */
[----:B-1----:R-:W-:-:S09]  /*0e60*/  UISETP.GE.AND UP0, UPT, UR4, 0x1, UPT ;  /* 0x000000010400788c */ /* 0x002fd2000bf06270 */
[----:B0-----:R-:W-:Y:S05]  /*0e70*/  BRA.U !UP0, `(.L_x_11) ;  /* 0x0000000108547547 */ /* 0x001fea000b800000 */
[----:B------:R-:W0:Y:S01]  /*0e80*/  LDC.64 R2, c[0x0][0x3c0] ;  /* 0x0000f000ff027b82 */ /* 0x000e220000000a00 */
[----:B------:R-:W-:Y:S01]  /*0e90*/  HFMA2 R11, -RZ, RZ, 0, 0 ;  /* 0x00000000ff0b7431 */ /* 0x000fe200000001ff */
[----:B------:R-:W1:Y:S06]  /*0ea0*/  LDCU UR4, c[0x0][0x3c8] ;  /* 0x00007900ff0477ac */ /* 0x000e6c0008000800 */
.L_x_14:
[----:B0-----:R-:W-:-:S05]  /*0eb0*/  IMAD.WIDE.U32 R4, R11, 0x10, R2 ;  /* 0x000000100b047825 */ /* 0x001fca00078e0002 */
[----:B------:R-:W2:Y:S01]  /*0ec0*/  LDG.E R0, desc[UR6][R4.64] ;  /* 0x0000000604007981 */ /* 0x000ea2000c1e1900 */
[----:B------:R-:W-:Y:S01]  /*0ed0*/  VIADD R11, R11, 0x1 ;  /* 0x000000010b0b7836 */ /* 0x000fe20000000000 */
[----:B------:R-:W-:Y:S04]  /*0ee0*/  BSSY.RECONVERGENT B0, `(.L_x_12) ;  /* 0x000000d000007945 */ /* 0x000fe80003800200 */
[----:B-1----:R-:W-:Y:S02]  /*0ef0*/  ISETP.NE.AND P1, PT, R11, UR4, PT ;  /* 0x000000040b007c0c */ /* 0x002fe4000bf25270 */
[----:B--2--5:R-:W-:-:S13]  /*0f00*/  FSETP.GE.AND P0, PT, R15, R0, PT ;  /* 0x000000000f00720b */ /* 0x024fda0003f06000 */
[----:B------:R-:W-:Y:S05]  /*0f10*/  @!P0 BRA `(.L_x_13) ;  /* 0x0000000000248947 */ /* 0x000fea0003800000 */
[----:B------:R-:W2:Y:S02]  /*0f20*/  LDG.E R0, desc[UR6][R4.64+0x8] ;  /* 0x0000080604007981 */ /* 0x000ea4000c1e1900 */
[----:B--2---:R-:W-:-:S13]  /*0f30*/  FSETP.GTU.AND P0, PT, R15, R0, PT ;  /* 0x000000000f00720b */ /* 0x004fda0003f0c000 */
[----:B------:R-:W-:Y:S05]  /*0f40*/  @P0 BRA `(.L_x_13) ;  /* 0x0000000000180947 */ /* 0x000fea0003800000 */
[----:B------:R-:W2:Y:S02]  /*0f50*/  LDG.E R0, desc[UR6][R4.64+0x4] ;  /* 0x0000040604007981 */ /* 0x000ea4000c1e1900 */
[----:B--2---:R-:W-:-:S13]  /*0f60*/  FSETP.GE.AND P0, PT, R13, R0, PT ;  /* 0x000000000d00720b */ /* 0x004fda0003f06000 */
[----:B------:R-:W-:Y:S05]  /*0f70*/  @!P0 BRA `(.L_x_13) ;  /* 0x00000000000c8947 */ /* 0x000fea0003800000 */
[----:B------:R-:W2:Y:S02]  /*0f80*/  LDG.E R4, desc[UR6][R4.64+0xc] ;  /* 0x00000c0604047981 */ /* 0x000ea4000c1e1900 */
[----:B--2---:R-:W-:-:S13]  /*0f90*/  FSETP.GTU.AND P0, PT, R13, R4, PT ;  /* 0x000000040d00720b */ /* 0x004fda0003f0c000 */
[----:B------:R-:W-:Y:S05]  /*0fa0*/  @!P0 EXIT ;  /* 0x000000000000894d */ /* 0x000fea0003800000 */
.L_x_13:
[----:B------:R-:W-:Y:S05]  /*0fb0*/  BSYNC.RECONVERGENT B0 ;  /* 0x0000000000007941 */ /* 0x000fea0003800200 */
.L_x_12:
[----:B------:R-:W-:Y:S05]  /*0fc0*/  @P1 BRA `(.L_x_14) ;  /* 0xfffffffc00b81947 */ /* 0x000fea000383ffff */
.L_x_11:
[----:B------:R-:W-:-:S09]  /*0fd0*/  UISETP.GE.AND UP0, UPT, UR4, 0x1, UPT ;  /* 0x000000010400788c */ /* 0x000fd2000bf06270 */
[----:B------:R-:W-:Y:S05]  /*0fe0*/  BRA.U !UP0, `(.L_x_15) ;  /* 0x0000000108647547 */ /* 0x000fea000b800000 */
[----:B------:R-:W0:Y:S01]  /*0ff0*/  LDC.64 R2, c[0x0][0x3c0] ;  /* 0x0000f000ff027b82 */ /* 0x000e220000000a00 */
[----:B-----5:R-:W-:Y:S01]  /*1000*/  FADD R8, R8, R15 ;  /* 0x0000000f08087221 */ /* 0x020fe20000000000 */
[----:B------:R-:W-:Y:S01]  /*1010*/  FADD R0, R9, R13 ;  /* 0x0000000d09007221 */ /* 0x000fe20000000000 */
[----:B------:R-:W-:Y:S01]  /*1020*/  MOV R9, RZ ;  /* 0x000000ff00097202 */ /* 0x000fe20000000f00 */
[----:B------:R-:W1:Y:S01]  /*1030*/  LDCU UR4, c[0x0][0x3c8] ;  /* 0x00007900ff0477ac */ /* 0x000e620008000800 */
[----:B------:R-:W-:Y:S01]  /*1040*/  FMUL R11, R8, 0.5 ;  /* 0x3f000000080b7820 */ /* 0x000fe20000400000 */
[----:B------:R-:W-:-:S07]  /*1050*/  FMUL R13, R0, 0.5 ;  /* 0x3f000000000d7820 */ /* 0x000fce0000400000 */
.L_x_18:
[----:B0-----:R-:W-:-:S05]  /*1060*/  IMAD.WIDE.U32 R4, R9, 0x10, R2 ;  /* 0x0000001009047825 */ /* 0x001fca00078e0002 */
[----:B------:R-:W2:Y:S01]  /*1070*/  LDG.E R0, desc[UR6][R4.64] ;  /* 0x0000000604007981 */ /* 0x000ea2000c1e1900 */
[----:B------:R-:W-:Y:S01]  /*1080*/  IADD3 R9, PT, PT, R9, 0x1, RZ ;  /* 0x0000000109097810 */ /* 0x000fe20007ffe0ff */
[----:B------:R-:W-:Y:S03]  /*1090*/  BSSY.RECONVERGENT B0, `(.L_x_16) ;  /* 0x000000d000007945 */ /* 0x000fe60003800200 */
[----:B-1----:R-:W-:Y:S02]  /*10a0*/  ISETP.NE.AND P1, PT, R9, UR4, PT ;  /* 0x0000000409007c0c */ /* 0x002fe4000bf25270 */
[----:B--2---:R-:W-:-:S13]  /*10b0*/  FSETP.GE.AND P0, PT, R11, R0, PT ;  /* 0x000000000b00720b */ /* 0x004fda0003f06000 */
        /* <DEDUP_REMOVED lines=10> */
.L_x_17:
[----:B------:R-:W-:Y:S05]  /*1160*/  BSYNC.RECONVERGENT B0 ;  /* 0x0000000000007941 */ /* 0x000fea0003800200 */
.L_x_16:
[----:B------:R-:W-:Y:S05]  /*1170*/  @P1 BRA `(.L_x_18) ;  /* 0xfffffffc00b81947 */ /* 0x000fea000383ffff */
.L_x_15:
[----:B------:R-:W0:Y:S01]  /*1180*/  LDC.64 R2, c[0x0][0x3d0] ;  /* 0x0000f400ff027b82 */ /* 0x000e220000000a00 */
[----:B------:R-:W-:-:S05]  /*1190*/  HFMA2 R5, -RZ, RZ, 0, 5.9604644775390625e-08 ;  /* 0x00000001ff057431 */ /* 0x000fca00000001ff */
[----:B0-----:R-:W2:Y:S02]  /*11a0*/  ATOMG.E.EXCH.STRONG.GPU PT, R2, desc[UR6][R2.64], R5 ;  /* 0x80000005020279a8 */ /* 0x001ea4000c1ef106 */
[----:B--2---:R-:W-:-:S13]  /*11b0*/  ISETP.NE.AND P0, PT, R2, RZ, PT ;  /* 0x000000ff0200720c */ /* 0x004fda0003f05270 */
[----:B------:R-:W-:Y:S05]  /*11c0*/  @P0 EXIT ;  /* 0x000000000000094d */ /* 0x000fea0003800000 */
[----:B------:R-:W-:-:S13]  /*11d0*/  ISETP.NE.AND P0, PT, R6, RZ, PT ;  /* 0x000000ff0600720c */ /* 0x000fda0003f05270 */
[----:B------:R-:W-:Y:S05]  /*11e0*/  @P0 BRA `(.L_x_19) ;  /* 0x0000000000140947 */ /* 0x000fea0003800000 */
[----:B------:R-:W0:Y:S08]  /*11f0*/  LDC.64 R2, c[0x0][0x3d8] ;  /* 0x0000f600ff027b82 */ /* 0x000e300000000a00 */
[----:B------:R-:W1:Y:S01]  /*1200*/  LDC.64 R4, c[0x0][0x3e0] ;  /* 0x0000f800ff047b82 */ /* 0x000e620000000a00 */
[----:B0-----:R-:W-:Y:S04]  /*1210*/  ATOMG.E.EXCH.STRONG.GPU PT, RZ, desc[UR6][R2.64], R10 ;  /* 0x8000000a02ff79a8 */ /* 0x001fe8000c1ef106 */
[----:B-1----:R-:W-:Y:S01]  /*1220*/  ATOMG.E.EXCH.STRONG.GPU PT, RZ, desc[UR6][R4.64], R7 ;  /* 0x8000000704ff79a8 */ /* 0x002fe2000c1ef106 */
[----:B------:R-:W-:Y:S05]  /*1230*/  EXIT ;  /* 0x000000000000794d */ /* 0x000fea0003800000 */
.L_x_19:
[----:B------:R-:W0:Y:S08]  /*1240*/  LDC.64 R2, c[0x0][0x3d8] ;  /* 0x0000f600ff027b82 */ /* 0x000e300000000a00 */
[----:B------:R-:W1:Y:S01]  /*1250*/  LDC.64 R4, c[0x0][0x3e0] ;  /* 0x0000f800ff047b82 */ /* 0x000e620000000a00 */
[----:B0-----:R-:W-:Y:S04]  /*1260*/  ATOMG.E.EXCH.STRONG.GPU PT, RZ, desc[UR6][R2.64], R7 ;  /* 0x8000000702ff79a8 */ /* 0x001fe8000c1ef106 */
[----:B-1----:R-:W-:Y:S01]  /*1270*/  ATOMG.E.EXCH.STRONG.GPU PT, RZ, desc[UR6][R4.64], R10 ;  /* 0x8000000a04ff79a8 */ /* 0x002fe2000c1ef106 */
[----:B------:R-:W-:Y:S05]  /*1280*/  EXIT ;  /* 0x000000000000794d */ /* 0x000fea0003800000 */
.L_x_20:
[----:B------:R-:W-:-:S00]  /*1290*/  BRA `(.L_x_20) ;  /* 0xfffffffc00fc7947 */ /* 0x000fc0000383ffff */
[----:B------:R-:W-:-:S00]  /*12a0*/  NOP ;  /* 0x0000000000007918 */ /* 0x000fc00000000000 */
        /* <DEDUP_REMOVED lines=13> */
.L_x_90:


//--------------------- .text._Z14step7_add_nodePiP4NodeS_S_S_S_PfS2_S_S_S_P17curandStateXORWOW --------------------------
	.section	.text._Z14step7_add_nodePiP4NodeS_S_S_S_PfS2_S_S_S_P17curandStateXORWOW,"ax",@progbits
	.align	128
        .global         _Z14step7_add_nodePiP4NodeS_S_S_S_PfS2_S_S_S_P17curandStateXORWOW
        .type           _Z14step7_add_nodePiP4NodeS_S_S_S_PfS2_S_S_S_P17curandStateXORWOW,@function
        .size           _Z14step7_add_nodePiP4NodeS_S_S_S_PfS2_S_S_S_P17curandStateXORWOW,(.L_x_91 - _Z14step7_add_nodePiP4NodeS_S_S_S_PfS2_S_S_S_P17curandStateXORWOW)
        .other          _Z14step7_add_nodePiP4NodeS_S_S_S_PfS2_S_S_S_P17curandStateXORWOW,@"STO_CUDA_ENTRY STV_DEFAULT"
_Z14step7_add_nodePiP4NodeS_S_S_S_PfS2_S_S_S_P17curandStateXORWOW:
.text._Z14step7_add_nodePiP4NodeS_S_S_S_PfS2_S_S_S_P17curandStateXORWOW:
[----:B------:R-:W-:Y:S01]  /*0000*/  LDC R1, c[0x0][0x37c] ;  /* 0x0000df00ff017b82 */ /* 0x000fe20000000800 */
[----:B------:R-:W0:Y:S07]  /*0010*/  S2R R5, SR_TID.X ;  /* 0x0000000000057919 */ /* 0x000e2e0000002100 */
[----:B------:R-:W0:Y:S01]  /*0020*/  S2UR UR6, SR_CTAID.X ;  /* 0x00000000000679c3 */ /* 0x000e220000002500 */
[----:B------:R-:W1:Y:S07]  /*0030*/  LDCU.64 UR4, c[0x0][0x358] ;  /* 0x00006b00ff0477ac */ /* 0x000e6e0008000a00 */
[----:B------:R-:W0:Y:S08]  /*0040*/  LDC R0, c[0x0][0x360] ;  /* 0x0000d800ff007b82 */ /* 0x000e300000000800 */
[----:B------:R-:W2:Y:S08]  /*0050*/  LDC.64 R14, c[0x0][0x380] ;  /* 0x0000e000ff0e7b82 */ /* 0x000eb00000000a00 */
[----:B------:R-:W3:Y:S01]  /*0060*/  LDC.64 R2, c[0x0][0x3d8] ;  /* 0x0000f600ff027b82 */ /* 0x000ee20000000a00 */
[----:B0-----:R-:W-:-:S04]  /*0070*/  IMAD R0, R0, UR6, R5 ;  /* 0x0000000600007c24 */ /* 0x001fc8000f8e0205 */
[----:B--2---:R-:W-:-:S05]  /*0080*/  IMAD.WIDE R14, R0, 0x4, R14 ;  /* 0x00000004000e7825 */ /* 0x004fca00078e020e */
[----:B-1----:R-:W2:Y:S01]  /*0090*/  LDG.E R16, desc[UR4][R14.64] ;  /* 0x000000040e107981 */ /* 0x002ea2000c1e1900 */
[----:B---3--:R-:W-:-:S05]  /*00a0*/  IMAD.WIDE R2, R0, 0x30, R2 ;  /* 0x0000003000027825 */ /* 0x008fca00078e0202 */
[----:B------:R0:W5:Y:S04]  /*00b0*/  LDG.E R17, desc[UR4][R2.64+0x20] ;  /* 0x0000200402117981 */ /* 0x000168000c1e1900 */
[----:B------:R0:W5:Y:S04]  /*00c0*/  LDG.E.64 R4, desc[UR4][R2.64+0x28] ;  /* 0x0000280402047981 */ /* 0x000168000c1e1b00 */
[----:B------:R0:W5:Y:S04]  /*00d0*/  LDG.E.64 R6, desc[UR4][R2.64] ;  /* 0x0000000402067981 */ /* 0x000168000c1e1b00 */
[----:B------:R0:W5:Y:S04]  /*00e0*/  LDG.E.64 R8, desc[UR4][R2.64+0x8] ;  /* 0x0000080402087981 */ /* 0x000168000c1e1b00 */
[----:B------:R0:W5:Y:S04]  /*00f0*/  LDG.E.64 R10, desc[UR4][R2.64+0x10] ;  /* 0x00001004020a7981 */ /* 0x000168000c1e1b00 */
[----:B------:R0:W5:Y:S01]  /*0100*/  LDG.E.64 R12, desc[UR4][R2.64+0x18] ;  /* 0x00001804020c7981 */ /* 0x000162000c1e1b00 */
[----:B------:R-:W-:Y:S01]  /*0110*/  BSSY.RECONVERGENT B0, `(.L_x_21) ;  /* 0x000002a000007945 */ /* 0x000fe20003800200 */
[----:B--2---:R-:W-:-:S13]  /*0120*/  ISETP.NE.AND P0, PT, R16, RZ, PT ;  /* 0x000000ff1000720c */ /* 0x004fda0003f05270 */
[----:B0-----:R-:W-:Y:S05]  /*0130*/  @!P0 BRA `(.L_x_22) ;  /* 0x00000000009c8947 */ /* 0x001fea0003800000 */
[----:B------:R-:W0:Y:S08]  /*0140*/  LDC.64 R20, c[0x0][0x390] ;  /* 0x0000e400ff147b82 */ /* 0x000e300000000a00 */
[----:B------:R-:W1:Y:S08]  /*0150*/  LDC.64 R18, c[0x0][0x398] ;  /* 0x0000e600ff127b82 */ /* 0x000e700000000a00 */
[----:B------:R-:W2:Y:S01]  /*0160*/  LDC.64 R22, c[0x0][0x3a8] ;  /* 0x0000ea00ff167b82 */ /* 0x000ea20000000a00 */
[----:B0-----:R-:W-:-:S06]  /*0170*/  IMAD.WIDE R20, R0, 0x4, R20 ;  /* 0x0000000400147825 */ /* 0x001fcc00078e0214 */
[----:B------:R-:W3:Y:S01]  /*0180*/  LDG.E R20, desc[UR4][R20.64] ;  /* 0x0000000414147981 */ /* 0x000ee2000c1e1900 */
[----:B------:R-:W-:Y:S02]  /*0190*/  HFMA2 R25, -RZ, RZ, 0, 5.9604644775390625e-08 ;  /* 0x00000001ff197431 */ /* 0x000fe400000001ff */
[----:B--2---:R-:W-:-:S05]  /*01a0*/  IMAD.WIDE R22, R0, 0x4, R22 ;  /* 0x0000000400167825 */ /* 0x004fca00078e0216 */
[----:B------:R0:W5:Y:S01]  /*01b0*/  LDG.E R16, desc[UR4][R22.64] ;  /* 0x0000000416107981 */ /* 0x000162000c1e1900 */
[----:B---3--:R-:W-:Y:S02]  /*01c0*/  ISETP.NE.AND P0, PT, R20, RZ, PT ;  /* 0x000000ff1400720c */ /* 0x008fe40003f05270 */
[----:B------:R-:W2:Y:S11]  /*01d0*/  LDC.64 R20, c[0x0][0x3c8] ;  /* 0x0000f200ff147b82 */ /* 0x000eb60000000a00 */
[----:B-1----:R-:W1:Y:S08]  /*01e0*/  @P0 LDC R18, c[0x0][0x3a0] ;  /* 0x0000e800ff120b82 */ /* 0x002e700000000800 */
[----:B------:R-:W1:Y:S02]  /*01f0*/  @P0 LDC R19, c[0x0][0x3a4] ;  /* 0x0000e900ff130b82 */ /* 0x000e640000000800 */
[----:B-1----:R-:W3:Y:S01]  /*0200*/  ATOMG.E.ADD.STRONG.GPU PT, R25, desc[UR4][R18.64], R25 ;  /* 0x80000019121979a8 */ /* 0x002ee200081ef104 */
[----:B--2---:R-:W-:-:S05]  /*0210*/  IMAD.WIDE R20, R0, 0x4, R20 ;  /* 0x0000000400147825 */ /* 0x004fca00078e0214 */
[----:B---3--:R0:W-:Y:S01]  /*0220*/  STG.E desc[UR4][R20.64], R25 ;  /* 0x0000001914007986 */ /* 0x0081e2000c101904 */
[----:B------:R-:W-:-:S13]  /*0230*/  ISETP.GE.AND P0, PT, R25, 0x4c4b40, PT ;  /* 0x004c4b401900780c */ /* 0x000fda0003f06270 */
[----:B0-----:R-:W-:Y:S05]  /*0240*/  @!P0 BRA `(.L_x_23) ;  /* 0x0000000000108947 */ /* 0x001fea0003800000 */
[----:B------:R-:W-:-:S05]  /*0250*/  MOV R21, 0xffffffff ;  /* 0xffffffff00157802 */ /* 0x000fca0000000f00 */
[----:B------:R0:W-:Y:S04]  /*0260*/  REDG.E.ADD.STRONG.GPU desc[UR4][R18.64], R21 ;  /* 0x000000151200798e */ /* 0x0001e8000c12e104 */
[----:B------:R0:W-:Y:S01]  /*0270*/  STG.E desc[UR4][R14.64], RZ ;  /* 0x000000ff0e007986 */ /* 0x0001e2000c101904 */
[----:B------:R-:W-:Y:S05]  /*0280*/  BRA `(.L_x_22) ;  /* 0x0000000000487947 */ /* 0x000fea0003800000 */
.L_x_23:
[----:B------:R-:W0:Y:S01]  /*0290*/  LDC.64 R18, c[0x0][0x3d0] ;  /* 0x0000f400ff127b82 */ /* 0x000e220000000a00 */
[----:B-----5:R-:W-:-:S07]  /*02a0*/  IADD3 R27, PT, PT, R16, R25, RZ ;  /* 0x00000019101b7210 */ /* 0x020fce0007ffe0ff */
[----:B------:R-:W1:Y:S08]  /*02b0*/  LDC.64 R20, c[0x0][0x3b0] ;  /* 0x0000ec00ff147b82 */ /* 0x000e700000000a00 */
[----:B------:R-:W2:Y:S01]  /*02c0*/  LDC.64 R14, c[0x0][0x388] ;  /* 0x0000e200ff0e7b82 */ /* 0x000ea20000000a00 */
[----:B0-----:R-:W-:-:S07]  /*02d0*/  IMAD.WIDE R18, R0, 0x4, R18 ;  /* 0x0000000400127825 */ /* 0x001fce00078e0212 */
[----:B------:R-:W0:Y:S01]  /*02e0*/  LDC.64 R22, c[0x0][0x3b8] ;  /* 0x0000ee00ff167b82 */ /* 0x000e220000000a00 */
[----:B------:R3:W-:Y:S01]  /*02f0*/  STG.E desc[UR4][R18.64], R27 ;  /* 0x0000001b12007986 */ /* 0x0007e2000c101904 */
[----:B-1----:R-:W-:-:S06]  /*0300*/  IMAD.WIDE R20, R0, 0x4, R20 ;  /* 0x0000000400147825 */ /* 0x002fcc00078e0214 */
[----:B------:R-:W1:Y:S01]  /*0310*/  LDC.64 R24, c[0x0][0x3c0] ;  /* 0x0000f000ff187b82 */ /* 0x000e620000000a00 */
[----:B------:R-:W4:Y:S01]  /*0320*/  LDG.E R21, desc[UR4][R20.64] ;  /* 0x0000000414157981 */ /* 0x000f22000c1e1900 */
[----:B--2---:R-:W-:-:S04]  /*0330*/  IMAD.WIDE R14, R27, 0xc, R14 ;  /* 0x0000000c1b0e7825 */ /* 0x004fc800078e020e */
[C---:B0-----:R-:W-:Y:S01]  /*0340*/  IMAD.WIDE R22, R0.reuse, 0x4, R22 ;  /* 0x0000000400167825 */ /* 0x041fe200078e0216 */
[----:B----4-:R3:W-:Y:S05]  /*0350*/  STG.E desc[UR4][R14.64], R21 ;  /* 0x000000150e007986 */ /* 0x0107ea000c101904 */
[----:B------:R-:W2:Y:S01]  /*0360*/  LDG.E R23, desc[UR4][R22.64] ;  /* 0x0000000416177981 */ /* 0x000ea2000c1e1900 */
[----:B-1----:R-:W-:-:S03]  /*0370*/  IMAD.WIDE R24, R0, 0x4, R24 ;  /* 0x0000000400187825 */ /* 0x002fc600078e0218 */
[----:B--2---:R3:W-:Y:S04]  /*0380*/  STG.E desc[UR4][R14.64+0x4], R23 ;  /* 0x000004170e007986 */ /* 0x0047e8000c101904 */
[----:B------:R-:W2:Y:S04]  /*0390*/  LDG.E R25, desc[UR4][R24.64] ;  /* 0x0000000418197981 */ /* 0x000ea8000c1e1900 */
[----:B--2---:R3:W-:Y:S02]  /*03a0*/  STG.E desc[UR4][R14.64+0x8], R25 ;  /* 0x000008190e007986 */ /* 0x0047e4000c101904 */
.L_x_22:
[----:B------:R-:W-:Y:S05]  /*03b0*/  BSYNC.RECONVERGENT B0 ;  /* 0x0000000000007941 */ /* 0x000fea0003800200 */
.L_x_21:
[----:B-----5:R-:W-:Y:S04]  /*03c0*/  STG.E.64 desc[UR4][R2.64], R6 ;  /* 0x0000000602007986 */ /* 0x020fe8000c101b04 */
[----:B------:R-:W-:Y:S04]  /*03d0*/  STG.E.64 desc[UR4][R2.64+0x8], R8 ;  /* 0x0000080802007986 */ /* 0x000fe8000c101b04 */
[----:B------:R-:W-:Y:S04]  /*03e0*/  STG.E.64 desc[UR4][R2.64+0x10], R10 ;  /* 0x0000100a02007986 */ /* 0x000fe8000c101b04 */
[----:B------:R-:W-:Y:S04]  /*03f0*/  STG.E.64 desc[UR4][R2.64+0x18], R12 ;  /* 0x0000180c02007986 */ /* 0x000fe8000c101b04 */
[----:B------:R-:W-:Y:S04]  /*0400*/  STG.E.64 desc[UR4][R2.64+0x28], R4 ;  /* 0x0000280402007986 */ /* 0x000fe8000c101b04 */
[----:B------:R-:W-:Y:S01]  /*0410*/  STG.E desc[UR4][R2.64+0x20], R17 ;  /* 0x0000201102007986 */ /* 0x000fe2000c101904 */
[----:B------:R-:W-:Y:S05]  /*0420*/  EXIT ;  /* 0x000000000000794d */ /* 0x000fea0003800000 */
.L_x_24:
        /* <DEDUP_REMOVED lines=13> */
.L_x_91:


//--------------------- .text._Z21step6_collision_checkPiPfS0_S0_S0_P8ObstacleiS_P17curandStateXORWOW --------------------------
	.section	.text._Z21step6_collision_checkPiPfS0_S0_S0_P8ObstacleiS_P17curandStateXORWOW,"ax",@progbits
	.align	128
        .global         _Z21step6_collision_checkPiPfS0_S0_S0_P8ObstacleiS_P17curandStateXORWOW
        .type           _Z21step6_collision_checkPiPfS0_S0_S0_P8ObstacleiS_P17curandStateXORWOW,@function
        .size           _Z21step6_collision_checkPiPfS0_S0_S0_P8ObstacleiS_P17curandStateXORWOW,(.L_x_92 - _Z21step6_collision_checkPiPfS0_S0_S0_P8ObstacleiS_P17curandStateXORWOW)
        .other          _Z21step6_collision_checkPiPfS0_S0_S0_P8ObstacleiS_P17curandStateXORWOW,@"STO_CUDA_ENTRY STV_DEFAULT"
_Z21step6_collision_checkPiPfS0_S0_S0_P8ObstacleiS_P17curandStateXORWOW:
.text._Z21step6_collision_checkPiPfS0_S0_S0_P8ObstacleiS_P17curandStateXORWOW:
[----:B------:R-:W-:Y:S01]  /*0000*/  LDC R1, c[0x0][0x37c] ;  /* 0x0000df00ff017b82 */ /* 0x000fe20000000800 */
[----:B------:R-:W0:Y:S07]  /*0010*/  S2R R3, SR_TID.X ;  /* 0x0000000000037919 */ /* 0x000e2e0000002100 */
[----:B------:R-:W0:Y:S01]  /*0020*/  S2UR UR6, SR_CTAID.X ;  /* 0x00000000000679c3 */ /* 0x000e220000002500 */
[----:B------:R-:W1:Y:S07]  /*0030*/  LDCU.64 UR4, c[0x0][0x358] ;  /* 0x00006b00ff0477ac */ /* 0x000e6e0008000a00 */
[----:B------:R-:W0:Y:S01]  /*0040*/  LDC R0, c[0x0][0x360] ;  /* 0x0000d800ff007b82 */ /* 0x000e220000000800 */
[----:B------:R-:W2:Y:S07]  /*0050*/  LDCU UR8, c[0x0][0x3b0] ;  /* 0x00007600ff0877ac */ /* 0x000eae0008000800 */
[----:B------:R-:W3:Y:S08]  /*0060*/  LDC.64 R14, c[0x0][0x380] ;  /* 0x0000e000ff0e7b82 */ /* 0x000ef00000000a00 */
[----:B------:R-:W4:Y:S01]  /*0070*/  LDC.64 R12, c[0x0][0x3c0] ;  /* 0x0000f000ff0c7b82 */ /* 0x000f220000000a00 */
[----:B0-----:R-:W-:Y:S01]  /*0080*/  IMAD R0, R0, UR6, R3 ;  /* 0x0000000600007c24 */ /* 0x001fe2000f8e0203 */
[----:B------:R-:W0:Y:S03]  /*0090*/  LDCU UR6, c[0x0][0x3b0] ;  /* 0x00007600ff0677ac */ /* 0x000e260008000800 */
[----:B---3--:R-:W-:-:S05]  /*00a0*/  IMAD.WIDE R14, R0, 0x4, R14 ;  /* 0x00000004000e7825 */ /* 0x008fca00078e020e */
[----:B-1----:R-:W3:Y:S01]  /*00b0*/  LDG.E R16, desc[UR4][R14.64] ;  /* 0x000000040e107981 */ /* 0x002ee2000c1e1900 */
[----:B----4-:R-:W-:-:S05]  /*00c0*/  IMAD.WIDE R12, R0, 0x30, R12 ;  /* 0x00000030000c7825 */ /* 0x010fca00078e020c */
[----:B------:R1:W5:Y:S04]  /*00d0*/  LDG.E R21, desc[UR4][R12.64+0x20] ;  /* 0x000020040c157981 */ /* 0x000368000c1e1900 */
[----:B------:R1:W5:Y:S04]  /*00e0*/  LDG.E.64 R10, desc[UR4][R12.64+0x28] ;  /* 0x000028040c0a7981 */ /* 0x000368000c1e1b00 */
[----:B------:R1:W5:Y:S04]  /*00f0*/  LDG.E.64 R8, desc[UR4][R12.64] ;  /* 0x000000040c087981 */ /* 0x000368000c1e1b00 */
[----:B------:R1:W5:Y:S04]  /*0100*/  LDG.E.64 R6, desc[UR4][R12.64+0x8] ;  /* 0x000008040c067981 */ /* 0x000368000c1e1b00 */
[----:B------:R1:W5:Y:S04]  /*0110*/  LDG.E.64 R4, desc[UR4][R12.64+0x10] ;  /* 0x000010040c047981 */ /* 0x000368000c1e1b00 */
[----:B------:R1:W5:Y:S01]  /*0120*/  LDG.E.64 R2, desc[UR4][R12.64+0x18] ;  /* 0x000018040c027981 */ /* 0x000362000c1e1b00 */
[----:B------:R-:W-:Y:S01]  /*0130*/  BSSY.RECONVERGENT B0, `(.L_x_25) ;  /* 0x000004d000007945 */ /* 0x000fe20003800200 */
[----:B---3--:R-:W-:-:S13]  /*0140*/  ISETP.NE.AND P0, PT, R16, RZ, PT ;  /* 0x000000ff1000720c */ /* 0x008fda0003f05270 */
[----:B012---:R-:W-:Y:S05]  /*0150*/  @!P0 BRA `(.L_x_26) ;  /* 0x0000000400288947 */ /* 0x007fea0003800000 */
[----:B------:R-:W0:Y:S01]  /*0160*/  LDC.64 R22, c[0x0][0x390] ;  /* 0x0000e400ff167b82 */ /* 0x000e220000000a00 */
[----:B------:R-:W1:Y:S07]  /*0170*/  LDCU UR7, c[0x0][0x3b0] ;  /* 0x00007600ff0777ac */ /* 0x000e6e0008000800 */
[----:B------:R-:W2:Y:S08]  /*0180*/  LDC.64 R18, c[0x0][0x3a0] ;  /* 0x0000e800ff127b82 */ /* 0x000eb00000000a00 */
[----:B------:R-:W3:Y:S08]  /*0190*/  LDC.64 R24, c[0x0][0x388] ;  /* 0x0000e200ff187b82 */ /* 0x000ef00000000a00 */
[----:B------:R-:W4:Y:S01]  /*01a0*/  LDC.64 R16, c[0x0][0x398] ;  /* 0x0000e600ff107b82 */ /* 0x000f220000000a00 */
[----:B0-----:R-:W-:-:S06]  /*01b0*/  IMAD.WIDE R22, R0, 0x4, R22 ;  /* 0x0000000400167825 */ /* 0x001fcc00078e0216 */
[----:B------:R0:W5:Y:S01]  /*01c0*/  LDG.E R22, desc[UR4][R22.64] ;  /* 0x0000000416167981 */ /* 0x000162000c1e1900 */
[----:B--2---:R-:W-:-:S06]  /*01d0*/  IMAD.WIDE R18, R0, 0x4, R18 ;  /* 0x0000000400127825 */ /* 0x004fcc00078e0212 */
[----:B------:R0:W5:Y:S01]  /*01e0*/  LDG.E R19, desc[UR4][R18.64] ;  /* 0x0000000412137981 */ /* 0x000162000c1e1900 */
[----:B---3--:R-:W-:-:S05]  /*01f0*/  IMAD.WIDE R24, R0, 0x4, R24 ;  /* 0x0000000400187825 */ /* 0x008fca00078e0218 */
[----:B------:R0:W5:Y:S01]  /*0200*/  LDG.E R20, desc[UR4][R24.64] ;  /* 0x0000000418147981 */ /* 0x000162000c1e1900 */
[----:B----4-:R-:W-:-:S05]  /*0210*/  IMAD.WIDE R16, R0, 0x4, R16 ;  /* 0x0000000400107825 */ /* 0x010fca00078e0210 */
[----:B------:R0:W5:Y:S01]  /*0220*/  LDG.E R27, desc[UR4][R16.64] ;  /* 0x00000004101b7981 */ /* 0x000162000c1e1900 */
[----:B-1----:R-:W-:-:S04]  /*0230*/  MOV R26, UR7 ;  /* 0x00000007001a7c02 */ /* 0x002fc80008000f00 */
[----:B------:R-:W-:-:S13]  /*0240*/  ISETP.GE.AND P0, PT, R26, 0x1, PT ;  /* 0x000000011a00780c */ /* 0x000fda0003f06270 */
[----:B0-----:R-:W-:Y:S05]  /*0250*/  @!P0 BRA `(.L_x_27) ;  /* 0x0000000000588947 */ /* 0x001fea0003800000 */
[----:B------:R-:W-:-:S07]  /*0260*/  HFMA2 R23, -RZ, RZ, 0, 0 ;  /* 0x00000000ff177431 */ /* 0x000fce00000001ff */
.L_x_31:
[----:B------:R-:W0:Y:S02]  /*0270*/  LDC.64 R16, c[0x0][0x3a8] ;  /* 0x0000ea00ff107b82 */ /* 0x000e240000000a00 */
[----:B0-----:R-:W-:-:S05]  /*0280*/  IMAD.WIDE.U32 R16, R23, 0x10, R16 ;  /* 0x0000001017107825 */ /* 0x001fca00078e0010 */
[----:B------:R-:W2:Y:S01]  /*0290*/  LDG.E R18, desc[UR4][R16.64] ;  /* 0x0000000410127981 */ /* 0x000ea2000c1e1900 */
[----:B------:R-:W-:Y:S01]  /*02a0*/  BSSY.RELIABLE B1, `(.L_x_28) ;  /* 0x000000d000017945 */ /* 0x000fe20003800100 */
        /* <DEDUP_REMOVED lines=10> */
[----:B------:R-:W-:Y:S05]  /*0350*/  @!P0 BREAK.RELIABLE B1 ;  /* 0x0000000000018942 */ /* 0x000fea0003800100 */
[----:B------:R-:W-:Y:S05]  /*0360*/  @!P0 BRA `(.L_x_30) ;  /* 0x0000000000948947 */ /* 0x000fea0003800000 */
.L_x_29:
[----:B------:R-:W-:Y:S05]  /*0370*/  BSYNC.RELIABLE B1 ;  /* 0x0000000000017941 */ /* 0x000fea0003800100 */
.L_x_28:
[----:B------:R-:W-:Y:S01]  /*0380*/  VIADD R23, R23, 0x1 ;  /* 0x0000000117177836 */ /* 0x000fe20000000000 */
[----:B------:R-:W-:-:S04]  /*0390*/  MOV R26, UR8 ;  /* 0x00000008001a7c02 */ /* 0x000fc80008000f00 */
[----:B------:R-:W-:-:S13]  /*03a0*/  ISETP.NE.AND P0, PT, R23, R26, PT ;  /* 0x0000001a1700720c */ /* 0x000fda0003f05270 */
[----:B------:R-:W-:Y:S05]  /*03b0*/  @P0 BRA `(.L_x_31) ;  /* 0xfffffffc00ac0947 */ /* 0x000fea000383ffff */
.L_x_27:
[----:B------:R-:W-:-:S13]  /*03c0*/  ISETP.GE.AND P0, PT, R26, 0x1, PT ;  /* 0x000000011a00780c */ /* 0x000fda0003f06270 */
[----:B------:R-:W-:Y:S05]  /*03d0*/  @!P0 BRA `(.L_x_32) ;  /* 0x0000000000648947 */ /* 0x000fea0003800000 */
[----:B------:R-:W0:Y:S01]  /*03e0*/  LDC.64 R16, c[0x0][0x3a8] ;  /* 0x0000ea00ff107b82 */ /* 0x000e220000000a00 */
[----:B-----5:R-:W-:Y:S01]  /*03f0*/  FADD R20, R20, R27 ;  /* 0x0000001b14147221 */ /* 0x020fe20000000000 */
[----:B------:R-:W-:Y:S01]  /*0400*/  FADD R22, R22, R19 ;  /* 0x0000001316167221 */ /* 0x000fe20000000000 */
[----:B------:R-:W-:Y:S02]  /*0410*/  IMAD.MOV.U32 R23, RZ, RZ, RZ ;  /* 0x000000ffff177224 */ /* 0x000fe400078e00ff */
[----:B------:R-:W-:Y:S01]  /*0420*/  FMUL R25, R20, 0.5 ;  /* 0x3f00000014197820 */ /* 0x000fe20000400000 */
[----:B------:R-:W-:-:S07]  /*0430*/  FMUL R27, R22, 0.5 ;  /* 0x3f000000161b7820 */ /* 0x000fce0000400000 */
.L_x_35:
[----:B0-----:R-:W-:-:S05]  /*0440*/  IMAD.WIDE.U32 R18, R23, 0x10, R16 ;  /* 0x0000001017127825 */ /* 0x001fca00078e0010 */
[----:B------:R-:W2:Y:S01]  /*0450*/  LDG.E R20, desc[UR4][R18.64] ;  /* 0x0000000412147981 */ /* 0x000ea2000c1e1900 */
[----:B------:R-:W-:Y:S01]  /*0460*/  BSSY.RELIABLE B1, `(.L_x_33) ;  /* 0x000000d000017945 */ /* 0x000fe20003800100 */
        /* <DEDUP_REMOVED lines=12> */
.L_x_34:
[----:B------:R-:W-:Y:S05]  /*0530*/  BSYNC.RELIABLE B1 ;  /* 0x0000000000017941 */ /* 0x000fea0003800100 */
.L_x_33:
[----:B------:R-:W-:-:S04]  /*0540*/  IADD3 R23, PT, PT, R23, 0x1, RZ ;  /* 0x0000000117177810 */ /* 0x000fc80007ffe0ff */
[----:B------:R-:W-:-:S13]  /*0550*/  ISETP.NE.AND P0, PT, R23, UR6, PT ;  /* 0x0000000617007c0c */ /* 0x000fda000bf05270 */
[----:B------:R-:W-:Y:S05]  /*0560*/  @P0 BRA `(.L_x_35) ;  /* 0xfffffffc00b40947 */ /* 0x000fea000383ffff */
.L_x_32:
[----:B------:R-:W0:Y:S01]  /*0570*/  LDC.64 R14, c[0x0][0x3b8] ;  /* 0x0000ee00ff0e7b82 */ /* 0x000e220000000a00 */
[----:B------:R-:W-:Y:S01]  /*0580*/  MOV R17, 0x1 ;  /* 0x0000000100117802 */ /* 0x000fe20000000f00 */
[----:B0-----:R-:W-:-:S05]  /*0590*/  IMAD.WIDE R14, R0, 0x4, R14 ;  /* 0x00000004000e7825 */ /* 0x001fca00078e020e */
[----:B------:R1:W-:Y:S01]  /*05a0*/  STG.E desc[UR4][R14.64], R17 ;  /* 0x000000110e007986 */ /* 0x0003e2000c101904 */
[----:B------:R-:W-:Y:S05]  /*05b0*/  BRA `(.L_x_26) ;  /* 0x0000000000107947 */ /* 0x000fea0003800000 */
.L_x_30:
[----:B------:R-:W0:Y:S02]  /*05c0*/  LDC.64 R16, c[0x0][0x3b8] ;  /* 0x0000ee00ff107b82 */ /* 0x000e240000000a00 */
[----:B0-----:R-:W-:-:S05]  /*05d0*/  IMAD.WIDE R16, R0, 0x4, R16 ;  /* 0x0000000400107825 */ /* 0x001fca00078e0210 */
[----:B------:R0:W-:Y:S04]  /*05e0*/  STG.E desc[UR4][R16.64], RZ ;  /* 0x000000ff10007986 */ /* 0x0001e8000c101904 */
[----:B------:R0:W-:Y:S02]  /*05f0*/  STG.E desc[UR4][R14.64], RZ ;  /* 0x000000ff0e007986 */ /* 0x0001e4000c101904 */
.L_x_26:
[----:B------:R-:W-:Y:S05]  /*0600*/  BSYNC.RECONVERGENT B0 ;  /* 0x0000000000007941 */ /* 0x000fea0003800200 */
.L_x_25:
[----:B------:R-:W-:Y:S05]  /*0610*/  WARPSYNC.ALL ;  /* 0x0000000000007948 */ /* 0x000fea0003800000 */
[----:B-----5:R-:W-:Y:S04]  /*0620*/  STG.E.64 desc[UR4][R12.64], R8 ;  /* 0x000000080c007986 */ /* 0x020fe8000c101b04 */
[----:B------:R-:W-:Y:S04]  /*0630*/  STG.E.64 desc[UR4][R12.64+0x8], R6 ;  /* 0x000008060c007986 */ /* 0x000fe8000c101b04 */
[----:B------:R-:W-:Y:S04]  /*0640*/  STG.E.64 desc[UR4][R12.64+0x10], R4 ;  /* 0x000010040c007986 */ /* 0x000fe8000c101b04 */
[----:B------:R-:W-:Y:S04]  /*0650*/  STG.E.64 desc[UR4][R12.64+0x18], R2 ;  /* 0x000018020c007986 */ /* 0x000fe8000c101b04 */
[----:B------:R-:W-:Y:S04]  /*0660*/  STG.E.64 desc[UR4][R12.64+0x28], R10 ;  /* 0x0000280a0c007986 */ /* 0x000fe8000c101b04 */
[----:B------:R-:W-:Y:S01]  /*0670*/  STG.E desc[UR4][R12.64+0x20], R21 ;  /* 0x000020150c007986 */ /* 0x000fe2000c101904 */
[----:B------:R-:W-:Y:S05]  /*0680*/  EXIT ;  /* 0x000000000000794d */ /* 0x000fea0003800000 */
.L_x_36:
        /* <DEDUP_REMOVED lines=15> */
.L_x_92:


//--------------------- .text._Z11step5_steerPiPfS0_S0_S0_S0_S0_P17curandStateXORWOW --------------------------
	.section	.text._Z11step5_steerPiPfS0_S0_S0_S0_S0_P17curandStateXORWOW,"ax",@progbits
	.align	128
        .global         _Z11step5_steerPiPfS0_S0_S0_S0_S0_P17curandStateXORWOW
        .type           _Z11step5_steerPiPfS0_S0_S0_S0_S0_P17curandStateXORWOW,@function
        .size           _Z11step5_steerPiPfS0_S0_S0_S0_S0_P17curandStateXORWOW,(.L_x_89 - _Z11step5_steerPiPfS0_S0_S0_S0_S0_P17curandStateXORWOW)
        .other          _Z11step5_steerPiPfS0_S0_S0_S0_S0_P17curandStateXORWOW,@"STO_CUDA_ENTRY STV_DEFAULT"
_Z11step5_steerPiPfS0_S0_S0_S0_S0_P17curandStateXORWOW:
.text._Z11step5_steerPiPfS0_S0_S0_S0_S0_P17curandStateXORWOW:
        /* <DEDUP_REMOVED lines=8> */
[----:B--2---:R-:W-:-:S06]  /*0080*/  IMAD.WIDE R16, R14, 0x4, R16 ;  /* 0x000000040e107825 */ /* 0x004fcc00078e0210 */
        /* <DEDUP_REMOVED lines=13> */
[----:B------:R-:W2:Y:S08]  /*0160*/  LDC.64 R16, c[0x0][0x388] ;  /* 0x0000e200ff107b82 */ /* 0x000eb00000000a00 */
[----:B------:R-:W3:Y:S01]  /*0170*/  LDC.64 R18, c[0x0][0x398] ;  /* 0x0000e600ff127b82 */ /* 0x000ee20000000a00 */
[----:B0-----:R-:W-:-:S06]  /*0180*/  IMAD.WIDE R24, R14, 0x4, R24 ;  /* 0x000000040e187825 */ /* 0x001fcc00078e0218 */
[----:B------:R-:W4:Y:S01]  /*0190*/  LDG.E R25, desc[UR6][R24.64] ;  /* 0x0000000618197981 */ /* 0x000f22000c1e1900 */
[----:B-1----:R-:W-:-:S05]  /*01a0*/  IMAD.WIDE R26, R14, 0x4, R26 ;  /* 0x000000040e1a7825 */ /* 0x002fca00078e021a */
[----:B------:R-:W4:Y:S01]  /*01b0*/  LDG.E R20, desc[UR6][R26.64] ;  /* 0x000000061a147981 */ /* 0x000f22000c1e1900 */
[----:B--2---:R-:W-:-:S06]  /*01c0*/  IMAD.WIDE R16, R14, 0x4, R16 ;  /* 0x000000040e107825 */ /* 0x004fcc00078e0210 */
[----:B------:R-:W2:Y:S01]  /*01d0*/  LDG.E R16, desc[UR6][R16.64] ;  /* 0x0000000610107981 */ /* 0x000ea2000c1e1900 */
[----:B---3--:R-:W-:-:S05]  /*01e0*/  IMAD.WIDE R18, R14, 0x4, R18 ;  /* 0x000000040e127825 */ /* 0x008fca00078e0212 */
[----:B------:R-:W2:Y:S01]  /*01f0*/  LDG.E R29, desc[UR6][R18.64] ;  /* 0x00000006121d7981 */ /* 0x000ea2000c1e1900 */
[----:B------:R-:W-:Y:S01]  /*0200*/  BSSY.RECONVERGENT B0, `(.L_x_39) ;  /* 0x0000027000007945 */ /* 0x000fe20003800200 */
[----:B----4-:R-:W-:-:S04]  /*0210*/  FADD R23, -R20, R25 ;  /* 0x0000001914177221 */ /* 0x010fc80000000100 */
[----:B------:R-:W-:Y:S01]  /*0220*/  FMUL R0, R23, R23 ;  /* 0x0000001717007220 */ /* 0x000fe20000400000 */
[----:B--2---:R-:W-:-:S04]  /*0230*/  FADD R21, -R16, R29 ;  /* 0x0000001d10157221 */ /* 0x004fc80000000100 */
[----:B------:R-:W-:-:S05]  /*0240*/  FFMA R0, R21, R21, R0 ;  /* 0x0000001515007223 */ /* 0x000fca0000000000 */
[----:B------:R-:W-:-:S04]  /*0250*/  FSETP.NEU.AND P0, PT, R0, RZ, PT ;  /* 0x000000ff0000720b */ /* 0x000fc80003f0d000 */
[----:B------:R-:W-:-:S13]  /*0260*/  FSETP.LE.OR P0, PT, R0, 0.010000000707805156708, !P0 ;  /* 0x3c23d70b0000780b */ /* 0x000fda0004703400 */
[----:B------:R-:W-:Y:S05]  /*0270*/  @P0 BRA `(.L_x_40) ;  /* 0x00000000007c0947 */ /* 0x000fea0003800000 */
[----:B------:R-:W-:Y:S01]  /*0280*/  VIADD R18, R0, 0xf3000000 ;  /* 0xf300000000127836 */ /* 0x000fe20000000000 */
[----:B------:R0:W1:Y:S01]  /*0290*/  MUFU.RSQ R17, R0 ;  /* 0x0000000000117308 */ /* 0x0000620000001400 */
[----:B------:R-:W-:Y:S03]  /*02a0*/  BSSY.RECONVERGENT B2, `(.L_x_41) ;  /* 0x000000a000027945 */ /* 0x000fe60003800200 */
[----:B------:R-:W-:-:S13]  /*02b0*/  ISETP.GT.U32.AND P0, PT, R18, 0x727fffff, PT ;  /* 0x727fffff1200780c */ /* 0x000fda0003f04070 */
[----:B01----:R-:W-:Y:S05]  /*02c0*/  @!P0 BRA `(.L_x_42) ;  /* 0x00000000000c8947 */ /* 0x003fea0003800000 */
[----:B------:R-:W-:-:S07]  /*02d0*/  MOV R18, 0x2f0 ;  /* 0x000002f000127802 */ /* 0x000fce0000000f00 */
[----:B-----5:R-:W-:Y:S05]  /*02e0*/  CALL.REL.NOINC `($__internal_0_$__cuda_sm20_sqrt_rn_f32_slowpath) ;  /* 0x0000000000ac7944 */ /* 0x020fea0003c00000 */
[----:B------:R-:W-:Y:S05]  /*02f0*/  BRA `(.L_x_43) ;  /* 0x0000000000107947 */ /* 0x000fea0003800000 */
.L_x_42:
[----:B------:R-:W-:Y:S01]  /*0300*/  FMUL.FTZ R19, R0, R17 ;  /* 0x0000001100137220 */ /* 0x000fe20000410000 */
[----:B------:R-:W-:-:S03]  /*0310*/  FMUL.FTZ R17, R17, 0.5 ;  /* 0x3f00000011117820 */ /* 0x000fc60000410000 */
[----:B------:R-:W-:-:S04]  /*0320*/  FFMA R0, -R19, R19, R0 ;  /* 0x0000001313007223 */ /* 0x000fc80000000100 */
[----:B------:R-:W-:-:S07]  /*0330*/  FFMA R17, R0, R17, R19 ;  /* 0x0000001100117223 */ /* 0x000fce0000000013 */
.L_x_43:
[----:B------:R-:W-:Y:S05]  /*0340*/  BSYNC.RECONVERGENT B2 ;  /* 0x0000000000027941 */ /* 0x000fea0003800200 */
.L_x_41:
[----:B------:R-:W0:Y:S01]  /*0350*/  MUFU.RCP R0, R17 ;  /* 0x0000001100007308 */ /* 0x000e220000001000 */
[----:B------:R-:W-:Y:S01]  /*0360*/  UMOV UR4, 0x3dcccccd ;  /* 0x3dcccccd00047882 */ /* 0x000fe20000000000 */
[----:B------:R-:W-:Y:S01]  /*0370*/  BSSY.RECONVERGENT B3, `(.L_x_44) ;  /* 0x000000d000037945 */ /* 0x000fe20003800200 */
[----:B------:R-:W-:-:S05]  /*0380*/  IMAD.U32 R22, RZ, RZ, UR4 ;  /* 0x00000004ff167e24 */ /* 0x000fca000f8e00ff */
[----:B------:R-:W1:Y:S01]  /*0390*/  FCHK P0, R22, R17 ;  /* 0x0000001116007302 */ /* 0x000e620000000000 */
[----:B0-----:R-:W-:-:S04]  /*03a0*/  FFMA R19, R0, -R17, 1 ;  /* 0x3f80000000137423 */ /* 0x001fc80000000811 */
[----:B------:R-:W-:-:S04]  /*03b0*/  FFMA R0, R0, R19, R0 ;  /* 0x0000001300007223 */ /* 0x000fc80000000000 */
[----:B------:R-:W-:-:S04]  /*03c0*/  FFMA R18, R0, 0.10000000149011611938, RZ ;  /* 0x3dcccccd00127823 */ /* 0x000fc800000000ff */
[----:B------:R-:W-:-:S04]  /*03d0*/  FFMA R19, R18, -R17, 0.10000000149011611938 ;  /* 0x3dcccccd12137423 */ /* 0x000fc80000000811 */
[----:B------:R-:W-:Y:S01]  /*03e0*/  FFMA R0, R0, R19, R18 ;  /* 0x0000001300007223 */ /* 0x000fe20000000012 */
[----:B-1----:R-:W-:Y:S06]  /*03f0*/  @!P0 BRA `(.L_x_45) ;  /* 0x0000000000108947 */ /* 0x002fec0003800000 */
[----:B------:R-:W-:Y:S02]  /*0400*/  MOV R0, R17 ;  /* 0x0000001100007202 */ /* 0x000fe40000000f00 */
[----:B------:R-:W-:-:S07]  /*0410*/  MOV R18, 0x430 ;  /* 0x0000043000127802 */ /* 0x000fce0000000f00 */
[----:B-----5:R-:W-:Y:S05]  /*0420*/  CALL.REL.NOINC `($__internal_1_$__cuda_sm3x_div_rn_noftz_f32_slowpath) ;  /* 0x0000000000b07944 */ /* 0x020fea0003c00000 */
[----:B------:R-:W-:-:S07]  /*0430*/  IMAD.MOV.U32 R0, RZ, RZ, R24 ;  /* 0x000000ffff007224 */ /* 0x000fce00078e0018 */
.L_x_45:
[----:B------:R-:W-:Y:S05]  /*0440*/  BSYNC.RECONVERGENT B3 ;  /* 0x0000000000037941 */ /* 0x000fea0003800200 */
.L_x_44:
[-C--:B------:R-:W-:Y:S01]  /*0450*/  FFMA R29, R21, R0.reuse, R16 ;  /* 0x00000000151d7223 */ /* 0x080fe20000000010 */
[----:B------:R-:W-:-:S07]  /*0460*/  FFMA R25, R23, R0, R20 ;  /* 0x0000000017197223 */ /* 0x000fce0000000014 */
.L_x_40:
[----:B------:R-:W-:Y:S05]  /*0470*/  BSYNC.RECONVERGENT B0 ;  /* 0x0000000000007941 */ /* 0x000fea0003800200 */
.L_x_39:
[----:B------:R-:W0:Y:S01]  /*0480*/  LDC.64 R18, c[0x0][0x3a8] ;  /* 0x0000ea00ff127b82 */ /* 0x000e220000000a00 */
[----:B------:R-:W-:Y:S02]  /*0490*/  FMNMX R29, RZ, R29, !PT ;  /* 0x0000001dff1d7209 */ /* 0x000fe40007800000 */
[----:B------:R-:W-:Y:S02]  /*04a0*/  FMNMX R25, RZ, R25, !PT ;  /* 0x00000019ff197209 */ /* 0x000fe40007800000 */
[----:B------:R-:W-:Y:S02]  /*04b0*/  FMNMX R29, R29, 100, PT ;  /* 0x42c800001d1d7809 */ /* 0x000fe40003800000 */
[----:B------:R-:W-:Y:S01]  /*04c0*/  FMNMX R25, R25, 100, PT ;  /* 0x42c8000019197809 */ /* 0x000fe20003800000 */
[----:B------:R-:W1:Y:S01]  /*04d0*/  LDC.64 R16, c[0x0][0x3b0] ;  /* 0x0000ec00ff107b82 */ /* 0x000e620000000a00 */
[----:B0-----:R-:W-:-:S05]  /*04e0*/  IMAD.WIDE R18, R14, 0x4, R18 ;  /* 0x000000040e127825 */ /* 0x001fca00078e0212 */
[----:B------:R0:W-:Y:S01]  /*04f0*/  STG.E desc[UR6][R18.64], R29 ;  /* 0x0000001d12007986 */ /* 0x0001e2000c101906 */
[----:B-1----:R-:W-:-:S05]  /*0500*/  IMAD.WIDE R16, R14, 0x4, R16 ;  /* 0x000000040e107825 */ /* 0x002fca00078e0210 */
[----:B------:R0:W-:Y:S02]  /*0510*/  STG.E desc[UR6][R16.64], R25 ;  /* 0x0000001910007986 */ /* 0x0001e4000c101906 */
.L_x_38:
[----:B------:R-:W-:Y:S05]  /*0520*/  BSYNC.RECONVERGENT B1 ;  /* 0x0000000000017941 */ /* 0x000fea0003800200 */
.L_x_37:
[----:B-----5:R-:W-:Y:S04]  /*0530*/  STG.E.64 desc[UR6][R12.64], R8 ;  /* 0x000000080c007986 */ /* 0x020fe8000c101b06 */
[----:B------:R-:W-:Y:S04]  /*0540*/  STG.E.64 desc[UR6][R12.64+0x8], R6 ;  /* 0x000008060c007986 */ /* 0x000fe8000c101b06 */
[----:B------:R-:W-:Y:S04]  /*0550*/  STG.E.64 desc[UR6][R12.64+0x10], R4 ;  /* 0x000010040c007986 */ /* 0x000fe8000c101b06 */
[----:B------:R-:W-:Y:S04]  /*0560*/  STG.E.64 desc[UR6][R12.64+0x18], R2 ;  /* 0x000018020c007986 */ /* 0x000fe8000c101b06 */
[----:B------:R-:W-:Y:S04]  /*0570*/  STG.E.64 desc[UR6][R12.64+0x28], R10 ;  /* 0x0000280a0c007986 */ /* 0x000fe8000c101b06 */
[----:B------:R-:W-:Y:S01]  /*0580*/  STG.E desc[UR6][R12.64+0x20], R15 ;  /* 0x0000200f0c007986 */ /* 0x000fe2000c101906 */
[----:B------:R-:W-:Y:S05]  /*0590*/  EXIT ;  /* 0x000000000000794d */ /* 0x000fea0003800000 */
        .weak           $__internal_0_$__cuda_sm20_sqrt_rn_f32_slowpath
        .type           $__internal_0_$__cuda_sm20_sqrt_rn_f32_slowpath,@function
        .size           $__internal_0_$__cuda_sm20_sqrt_rn_f32_slowpath,($__internal_1_$__cuda_sm3x_div_rn_noftz_f32_slowpath - $__internal_0_$__cuda_sm20_sqrt_rn_f32_slowpath)
$__internal_0_$__cuda_sm20_sqrt_rn_f32_slowpath:
[----:B------:R-:W-:-:S13]  /*05a0*/  LOP3.LUT P0, RZ, R0, 0x7fffffff, RZ, 0xc0, !PT ;  /* 0x7fffffff00ff7812 */ /* 0x000fda000780c0ff */
[----:B------:R-:W-:Y:S01]  /*05b0*/  @!P0 IMAD.MOV.U32 R17, RZ, RZ, R0 ;  /* 0x000000ffff118224 */ /* 0x000fe200078e0000 */
[----:B------:R-:W-:Y:S06]  /*05c0*/  @!P0 BRA `(.L_x_46) ;  /* 0x0000000000408947 */ /* 0x000fec0003800000 */
[----:B------:R-:W-:-:S13]  /*05d0*/  FSETP.GEU.FTZ.AND P0, PT, R0, RZ, PT ;  /* 0x000000ff0000720b */ /* 0x000fda0003f1e000 */
[----:B------:R-:W-:Y:S01]  /*05e0*/  @!P0 MOV R17, 0x7fffffff ;  /* 0x7fffffff00118802 */ /* 0x000fe20000000f00 */
[----:B------:R-:W-:Y:S06]  /*05f0*/  @!P0 BRA `(.L_x_46) ;  /* 0x0000000000348947 */ /* 0x000fec0003800000 */
[----:B------:R-:W-:-:S13]  /*0600*/  FSETP.GTU.FTZ.AND P0, PT, |R0|, +INF , PT ;  /* 0x7f8000000000780b */ /* 0x000fda0003f1c200 */
[----:B------:R-:W-:Y:S01]  /*0610*/  @P0 FADD.FTZ R17, R0, 1 ;  /* 0x3f80000000110421 */ /* 0x000fe20000010000 */
[----:B------:R-:W-:Y:S06]  /*0620*/  @P0 BRA `(.L_x_46) ;  /* 0x0000000000280947 */ /* 0x000fec0003800000 */
[----:B------:R-:W-:-:S13]  /*0630*/  FSETP.NEU.FTZ.AND P0, PT, |R0|, +INF , PT ;  /* 0x7f8000000000780b */ /* 0x000fda0003f1d200 */
[----:B------:R-:W-:-:S04]  /*0640*/  @P0 FFMA R19, R0, 1.84467440737095516160e+19, RZ ;  /* 0x5f80000000130823 */ /* 0x000fc800000000ff */
[----:B------:R-:W0:Y:S02]  /*0650*/  @P0 MUFU.RSQ R22, R19 ;  /* 0x0000001300160308 */ /* 0x000e240000001400 */
[----:B0-----:R-:W-:Y:S01]  /*0660*/  @P0 FMUL.FTZ R24, R19, R22 ;  /* 0x0000001613180220 */ /* 0x001fe20000410000 */
[----:B------:R-:W-:-:S03]  /*0670*/  @P0 FMUL.FTZ R22, R22, 0.5 ;  /* 0x3f00000016160820 */ /* 0x000fc60000410000 */
[----:B------:R-:W-:-:S04]  /*0680*/  @P0 FADD.FTZ R17, -R24, -RZ ;  /* 0x800000ff18110221 */ /* 0x000fc80000010100 */
[----:B------:R-:W-:Y:S01]  /*0690*/  @P0 FFMA R25, R24, R17, R19 ;  /* 0x0000001118190223 */ /* 0x000fe20000000013 */
[----:B------:R-:W-:-:S03]  /*06a0*/  @!P0 IMAD.MOV.U32 R17, RZ, RZ, R0 ;  /* 0x000000ffff118224 */ /* 0x000fc600078e0000 */
[----:B------:R-:W-:-:S04]  /*06b0*/  @P0 FFMA R22, R25, R22, R24 ;  /* 0x0000001619160223 */ /* 0x000fc80000000018 */
[----:B------:R-:W-:-:S07]  /*06c0*/  @P0 FMUL.FTZ R17, R22, 2.3283064365386962891e-10 ;  /* 0x2f80000016110820 */ /* 0x000fce0000410000 */
.L_x_46:
[----:B------:R-:W-:-:S04]  /*06d0*/  IMAD.MOV.U32 R19, RZ, RZ, 0x0 ;  /* 0x00000000ff137424 */ /* 0x000fc800078e00ff */
[----:B------:R-:W-:Y:S05]  /*06e0*/  RET.REL.NODEC R18 `(_Z11step5_steerPiPfS0_S0_S0_S0_S0_P17curandStateXORWOW) ;  /* 0xfffffff812447950 */ /* 0x000fea0003c3ffff */
        .weak           $__internal_1_$__cuda_sm3x_div_rn_noftz_f32_slowpath
        .type           $__internal_1_$__cuda_sm3x_div_rn_noftz_f32_slowpath,@function
        .size           $__internal_1_$__cuda_sm3x_div_rn_noftz_f32_slowpath,(.L_x_89 - $__internal_1_$__cuda_sm3x_div_rn_noftz_f32_slowpath)
$__internal_1_$__cuda_sm3x_div_rn_noftz_f32_slowpath:
[----:B------:R-:W-:Y:S01]  /*06f0*/  SHF.R.U32.HI R17, RZ, 0x17, R0 ;  /* 0x00000017ff117819 */ /* 0x000fe20000011600 */
[----:B------:R-:W-:Y:S04]  /*0700*/  BSSY.RECONVERGENT B2, `(.L_x_47) ;  /* 0x000005b000027945 */ /* 0x000fe80003800200 */
[----:B------:R-:W-:Y:S01]  /*0710*/  BSSY.RELIABLE B4, `(.L_x_48) ;  /* 0x0000019000047945 */ /* 0x000fe20003800100 */
[----:B------:R-:W-:-:S04]  /*0720*/  LOP3.LUT R17, R17, 0xff, RZ, 0xc0, !PT ;  /* 0x000000ff11117812 */ /* 0x000fc800078ec0ff */
[----:B------:R-:W-:-:S04]  /*0730*/  IADD3 R24, PT, PT, R17, -0x1, RZ ;  /* 0xffffffff11187810 */ /* 0x000fc80007ffe0ff */
[----:B------:R-:W-:-:S13]  /*0740*/  ISETP.GT.U32.AND P0, PT, R24, 0xfd, PT ;  /* 0x000000fd1800780c */ /* 0x000fda0003f04070 */
[----:B------:R-:W-:Y:S01]  /*0750*/  @!P0 IMAD.MOV.U32 R22, RZ, RZ, RZ ;  /* 0x000000ffff168224 */ /* 0x000fe200078e00ff */
[----:B------:R-:W-:Y:S06]  /*0760*/  @!P0 BRA `(.L_x_49) ;  /* 0x00000000004c8947 */ /* 0x000fec0003800000 */
[----:B------:R-:W-:-:S13]  /*0770*/  FSETP.GTU.FTZ.AND P0, PT, |R0|, +INF , PT ;  /* 0x7f8000000000780b */ /* 0x000fda0003f1c200 */
[----:B------:R-:W-:Y:S05]  /*0780*/  @P0 BREAK.RELIABLE B4 ;  /* 0x0000000000040942 */ /* 0x000fea0003800100 */
[----:B------:R-:W-:Y:S05]  /*0790*/  @P0 BRA `(.L_x_50) ;  /* 0x0000000400400947 */ /* 0x000fea0003800000 */
[----:B------:R-:W-:-:S05]  /*07a0*/  IMAD.MOV.U32 R19, RZ, RZ, 0x3dcccccd ;  /* 0x3dcccccdff137424 */ /* 0x000fca00078e00ff */
[----:B------:R-:W-:-:S13]  /*07b0*/  LOP3.LUT P0, RZ, R0, 0x7fffffff, R19, 0xc8, !PT ;  /* 0x7fffffff00ff7812 */ /* 0x000fda000780c813 */
[----:B------:R-:W-:Y:S05]  /*07c0*/  @!P0 BREAK.RELIABLE B4 ;  /* 0x0000000000048942 */ /* 0x000fea0003800100 */
[----:B------:R-:W-:Y:S05]  /*07d0*/  @!P0 BRA `(.L_x_51) ;  /* 0x0000000400288947 */ /* 0x000fea0003800000 */
[----:B------:R-:W-:Y:S02]  /*07e0*/  FSETP.NEU.FTZ.AND P0, PT, |R0|, +INF , PT ;  /* 0x7f8000000000780b */ /* 0x000fe40003f1d200 */
[----:B------:R-:W-:-:S04]  /*07f0*/  LOP3.LUT P1, RZ, R19, 0x7fffffff, RZ, 0xc0, !PT ;  /* 0x7fffffff13ff7812 */ /* 0x000fc8000782c0ff */
[----:B------:R-:W-:-:S13]  /*0800*/  PLOP3.LUT P0, PT, P0, P1, PT, 0x2f, 0xf2 ;  /* 0x0000000000f2781c */ /* 0x000fda0000702577 */
[----:B------:R-:W-:Y:S05]  /*0810*/  @P0 BREAK.RELIABLE B4 ;  /* 0x0000000000040942 */ /* 0x000fea0003800100 */
[----:B------:R-:W-:Y:S05]  /*0820*/  @P0 BRA `(.L_x_52) ;  /* 0x00000004000c0947 */ /* 0x000fea0003800000 */
[----:B------:R-:W-:-:S13]  /*0830*/  LOP3.LUT P0, RZ, R0, 0x7fffffff, RZ, 0xc0, !PT ;  /* 0x7fffffff00ff7812 */ /* 0x000fda000780c0ff */
[----:B------:R-:W-:Y:S05]  /*0840*/  @!P0 BREAK.RELIABLE B4 ;  /* 0x0000000000048942 */ /* 0x000fea0003800100 */
[----:B------:R-:W-:Y:S05]  /*0850*/  @!P0 BRA `(.L_x_53) ;  /* 0x0000000000f48947 */ /* 0x000fea0003800000 */
[----:B------:R-:W-:Y:S01]  /*0860*/  ISETP.GE.AND P0, PT, R24, RZ, PT ;  /* 0x000000ff1800720c */ /* 0x000fe20003f06270 */
[----:B------:R-:W-:-:S12]  /*0870*/  HFMA2 R22, -RZ, RZ, 0, 0 ;  /* 0x00000000ff167431 */ /* 0x000fd800000001ff */
[----:B------:R-:W-:Y:S01]  /*0880*/  @!P0 FFMA R0, R0, 1.84467440737095516160e+19, RZ ;  /* 0x5f80000000008823 */ /* 0x000fe200000000ff */
[----:B------:R-:W-:-:S07]  /*0890*/  @!P0 VIADD R22, R22, 0x40 ;  /* 0x0000004016168836 */ /* 0x000fce0000000000 */
.L_x_49:
[----:B------:R-:W-:Y:S05]  /*08a0*/  BSYNC.RELIABLE B4 ;  /* 0x0000000000047941 */ /* 0x000fea0003800100 */
.L_x_48:
[----:B------:R-:W-:Y:S01]  /*08b0*/  LEA R19, R17, 0xc0800000, 0x17 ;  /* 0xc080000011137811 */ /* 0x000fe200078eb8ff */
[----:B------:R-:W-:Y:S01]  /*08c0*/  UMOV UR4, 0x3dcccccd ;  /* 0x3dcccccd00047882 */ /* 0x000fe20000000000 */
[----:B------:R-:W-:Y:S01]  /*08d0*/  IADD3 R22, PT, PT, R22, 0x7b, -R17 ;  /* 0x0000007b16167810 */ /* 0x000fe20007ffe811 */
[----:B------:R-:W-:Y:S01]  /*08e0*/  UIADD3 UR4, UPT, UPT, UR4, 0x2000000, URZ ;  /* 0x0200000004047890 */ /* 0x000fe2000fffe0ff */
[----:B------:R-:W-:Y:S01]  /*08f0*/  BSSY.RECONVERGENT B4, `(.L_x_54) ;  /* 0x0000032000047945 */ /* 0x000fe20003800200 */
[----:B------:R-:W-:-:S04]  /*0900*/  IMAD.IADD R25, R0, 0x1, -R19 ;  /* 0x0000000100197824 */ /* 0x000fc800078e0a13 */
[----:B------:R-:W0:Y:S01]  /*0910*/  MUFU.RCP R0, R25 ;  /* 0x0000001900007308 */ /* 0x000e220000001000 */
[----:B------:R-:W-:-:S04]  /*0920*/  FADD.FTZ R26, -R25, -RZ ;  /* 0x800000ff191a7221 */ /* 0x000fc80000010100 */
[----:B0-----:R-:W-:-:S04]  /*0930*/  FFMA R19, R0, R26, 1 ;  /* 0x3f80000000137423 */ /* 0x001fc8000000001a */
[----:B------:R-:W-:-:S04]  /*0940*/  FFMA R0, R0, R19, R0 ;  /* 0x0000001300007223 */ /* 0x000fc80000000000 */
[----:B------:R-:W-:-:S04]  /*0950*/  FFMA R19, R0, UR4, RZ ;  /* 0x0000000400137c23 */ /* 0x000fc800080000ff */
[----:B------:R-:W-:-:S04]  /*0960*/  FFMA R24, R26, R19, UR4 ;  /* 0x000000041a187e23 */ /* 0x000fc80008000013 */
[----:B------:R-:W-:-:S04]  /*0970*/  FFMA R19, R0, R24, R19 ;  /* 0x0000001800137223 */ /* 0x000fc80000000013 */
[----:B------:R-:W-:-:S04]  /*0980*/  FFMA R26, R26, R19, UR4 ;  /* 0x000000041a1a7e23 */ /* 0x000fc80008000013 */
[----:B------:R-:W-:-:S05]  /*0990*/  FFMA R24, R0, R26, R19 ;  /* 0x0000001a00187223 */ /* 0x000fca0000000013 */
[----:B------:R-:W-:-:S04]  /*09a0*/  SHF.R.U32.HI R25, RZ, 0x17, R24 ;  /* 0x00000017ff197819 */ /* 0x000fc80000011618 */
[----:B------:R-:W-:-:S04]  /*09b0*/  LOP3.LUT R17, R25, 0xff, RZ, 0xc0, !PT ;  /* 0x000000ff19117812 */ /* 0x000fc800078ec0ff */
[----:B------:R-:W-:-:S05]  /*09c0*/  IADD3 R17, PT, PT, R17, R22, RZ ;  /* 0x0000001611117210 */ /* 0x000fca0007ffe0ff */
[----:B------:R-:W-:-:S05]  /*09d0*/  VIADD R25, R17, 0xffffffff ;  /* 0xffffffff11197836 */ /* 0x000fca0000000000 */
[----:B------:R-:W-:-:S13]  /*09e0*/  ISETP.GE.U32.AND P0, PT, R25, 0xfe, PT ;  /* 0x000000fe1900780c */ /* 0x000fda0003f06070 */
[----:B------:R-:W-:Y:S05]  /*09f0*/  @!P0 BRA `(.L_x_55) ;  /* 0x0000000000808947 */ /* 0x000fea0003800000 */
[----:B------:R-:W-:-:S13]  /*0a00*/  ISETP.GT.AND P0, PT, R17, 0xfe, PT ;  /* 0x000000fe1100780c */ /* 0x000fda0003f04270 */
[----:B------:R-:W-:Y:S05]  /*0a10*/  @P0 BRA `(.L_x_56) ;  /* 0x00000000006c0947 */ /* 0x000fea0003800000 */
[----:B------:R-:W-:-:S13]  /*0a20*/  ISETP.GE.AND P0, PT, R17, 0x1, PT ;  /* 0x000000011100780c */ /* 0x000fda0003f06270 */
[----:B------:R-:W-:Y:S05]  /*0a30*/  @P0 BRA `(.L_x_57) ;  /* 0x0000000000740947 */ /* 0x000fea0003800000 */
[----:B------:R-:W-:Y:S02]  /*0a40*/  ISETP.GE.AND P0, PT, R17, -0x18, PT ;  /* 0xffffffe81100780c */ /* 0x000fe40003f06270 */
[----:B------:R-:W-:-:S11]  /*0a50*/  LOP3.LUT R24, R24, 0x80000000, RZ, 0xc0, !PT ;  /* 0x8000000018187812 */ /* 0x000fd600078ec0ff */
[----:B------:R-:W-:Y:S05]  /*0a60*/  @!P0 BRA `(.L_x_57) ;  /* 0x0000000000688947 */ /* 0x000fea0003800000 */
[-CC-:B------:R-:W-:Y:S01]  /*0a70*/  FFMA.RZ R22, R0, R26.reuse, R19.reuse ;  /* 0x0000001a00167223 */ /* 0x180fe2000000c013 */
[C---:B------:R-:W-:Y:S02]  /*0a80*/  ISETP.NE.AND P2, PT, R17.reuse, RZ, PT ;  /* 0x000000ff1100720c */ /* 0x040fe40003f45270 */
[C---:B------:R-:W-:Y:S02]  /*0a90*/  ISETP.NE.AND P1, PT, R17.reuse, RZ, PT ;  /* 0x000000ff1100720c */ /* 0x040fe40003f25270 */
[----:B------:R-:W-:Y:S01]  /*0aa0*/  LOP3.LUT R25, R22, 0x7fffff, RZ, 0xc0, !PT ;  /* 0x007fffff16197812 */ /* 0x000fe200078ec0ff */
[CCC-:B------:R-:W-:Y:S01]  /*0ab0*/  FFMA.RP R22, R0.reuse, R26.reuse, R19.reuse ;  /* 0x0000001a00167223 */ /* 0x1c0fe20000008013 */
[----:B------:R-:W-:Y:S01]  /*0ac0*/  FFMA.RM R19, R0, R26, R19 ;  /* 0x0000001a00137223 */ /* 0x000fe20000004013 */
[----:B------:R-:W-:Y:S01]  /*0ad0*/  IADD3 R0, PT, PT, R17, 0x20, RZ ;  /* 0x0000002011007810 */ /* 0x000fe20007ffe0ff */
[----:B------:R-:W-:Y:S01]  /*0ae0*/  IMAD.MOV R17, RZ, RZ, -R17 ;  /* 0x000000ffff117224 */ /* 0x000fe200078e0a11 */
[----:B------:R-:W-:-:S02]  /*0af0*/  LOP3.LUT R25, R25, 0x800000, RZ, 0xfc, !PT ;  /* 0x0080000019197812 */ /* 0x000fc400078efcff */
[----:B------:R-:W-:Y:S02]  /*0b00*/  FSETP.NEU.FTZ.AND P0, PT, R22, R19, PT ;  /* 0x000000131600720b */ /* 0x000fe40003f1d000 */
[----:B------:R-:W-:Y:S02]  /*0b10*/  SHF.L.U32 R0, R25, R0, RZ ;  /* 0x0000000019007219 */ /* 0x000fe400000006ff */
[----:B------:R-:W-:Y:S02]  /*0b20*/  SEL R22, R17, RZ, P2 ;  /* 0x000000ff11167207 */ /* 0x000fe40001000000 */
[----:B------:R-:W-:Y:S02]  /*0b30*/  ISETP.NE.AND P1, PT, R0, RZ, P1 ;  /* 0x000000ff0000720c */ /* 0x000fe40000f25270 */
[----:B------:R-:W-:Y:S02]  /*0b40*/  SHF.R.U32.HI R22, RZ, R22, R25 ;  /* 0x00000016ff167219 */ /* 0x000fe40000011619 */
[----:B------:R-:W-:-:S02]  /*0b50*/  PLOP3.LUT P0, PT, P0, P1, PT, 0xf8, 0x8f ;  /* 0x00000000008f781c */ /* 0x000fc40000703f70 */
[----:B------:R-:W-:Y:S02]  /*0b60*/  SHF.R.U32.HI R17, RZ, 0x1, R22 ;  /* 0x00000001ff117819 */ /* 0x000fe40000011616 */
[----:B------:R-:W-:-:S04]  /*0b70*/  SEL R0, RZ, 0x1, !P0 ;  /* 0x00000001ff007807 */ /* 0x000fc80004000000 */
[----:B------:R-:W-:-:S04]  /*0b80*/  LOP3.LUT R19, R0, 0x1, R17, 0xf8, !PT ;  /* 0x0000000100137812 */ /* 0x000fc800078ef811 */
[----:B------:R-:W-:-:S04]  /*0b90*/  LOP3.LUT R22, R19, R22, RZ, 0xc0, !PT ;  /* 0x0000001613167212 */ /* 0x000fc800078ec0ff */
[----:B------:R-:W-:-:S04]  /*0ba0*/  IADD3 R17, PT, PT, R17, R22, RZ ;  /* 0x0000001611117210 */ /* 0x000fc80007ffe0ff */
[----:B------:R-:W-:Y:S01]  /*0bb0*/  LOP3.LUT R24, R17, R24, RZ, 0xfc, !PT ;  /* 0x0000001811187212 */ /* 0x000fe200078efcff */
[----:B------:R-:W-:Y:S06]  /*0bc0*/  BRA `(.L_x_57) ;  /* 0x0000000000107947 */ /* 0x000fec0003800000 */
.L_x_56:
[----:B------:R-:W-:-:S04]  /*0bd0*/  LOP3.LUT R24, R24, 0x80000000, RZ, 0xc0, !PT ;  /* 0x8000000018187812 */ /* 0x000fc800078ec0ff */
[----:B------:R-:W-:Y:S01]  /*0be0*/  LOP3.LUT R24, R24, 0x7f800000, RZ, 0xfc, !PT ;  /* 0x7f80000018187812 */ /* 0x000fe200078efcff */
[----:B------:R-:W-:Y:S06]  /*0bf0*/  BRA `(.L_x_57) ;  /* 0x0000000000047947 */ /* 0x000fec0003800000 */
.L_x_55:
[----:B------:R-:W-:-:S07]  /*0c00*/  IMAD R24, R22, 0x800000, R24 ;  /* 0x0080000016187824 */ /* 0x000fce00078e0218 */
.L_x_57:
[----:B------:R-:W-:Y:S05]  /*0c10*/  BSYNC.RECONVERGENT B4 ;  /* 0x0000000000047941 */ /* 0x000fea0003800200 */
.L_x_54:
[----:B------:R-:W-:Y:S05]  /*0c20*/  BRA `(.L_x_58) ;  /* 0x0000000000207947 */ /* 0x000fea0003800000 */
.L_x_53:
[----:B------:R-:W-:-:S04]  /*0c30*/  LOP3.LUT R0, R0, 0x80000000, R19, 0x48, !PT ;  /* 0x8000000000007812 */ /* 0x000fc800078e4813 */
[----:B------:R-:W-:Y:S01]  /*0c40*/  LOP3.LUT R24, R0, 0x7f800000, RZ, 0xfc, !PT ;  /* 0x7f80000000187812 */ /* 0x000fe200078efcff */
[----:B------:R-:W-:Y:S06]  /*0c50*/  BRA `(.L_x_58) ;  /* 0x0000000000147947 */ /* 0x000fec0003800000 */
.L_x_52:
[----:B------:R-:W-:Y:S01]  /*0c60*/  LOP3.LUT R24, R0, 0x80000000, R19, 0x48, !PT ;  /* 0x8000000000187812 */ /* 0x000fe200078e4813 */
[----:B------:R-:W-:Y:S06]  /*0c70*/  BRA `(.L_x_58) ;  /* 0x00000000000c7947 */ /* 0x000fec0003800000 */
.L_x_51:
[----:B------:R-:W0:Y:S01]  /*0c80*/  MUFU.RSQ R24, -QNAN ;  /* 0xffc0000000187908 */ /* 0x000e220000001400 */
[----:B------:R-:W-:Y:S05]  /*0c90*/  BRA `(.L_x_58) ;  /* 0x0000000000047947 */ /* 0x000fea0003800000 */
.L_x_50:
[----:B------:R-:W-:-:S07]  /*0ca0*/  FADD.FTZ R24, R0, 0.10000000149011611938 ;  /* 0x3dcccccd00187421 */ /* 0x000fce0000010000 */
.L_x_58:
[----:B------:R-:W-:Y:S05]  /*0cb0*/  BSYNC.RECONVERGENT B2 ;  /* 0x0000000000027941 */ /* 0x000fea0003800200 */
.L_x_47:
[----:B------:R-:W-:-:S04]  /*0cc0*/  HFMA2 R19, -RZ, RZ, 0, 0 ;  /* 0x00000000ff137431 */ /* 0x000fc800000001ff */
[----:B0-----:R-:W-:Y:S05]  /*0cd0*/  RET.REL.NODEC R18 `(_Z11step5_steerPiPfS0_S0_S0_S0_S0_P17curandStateXORWOW) ;  /* 0xfffffff012c87950 */ /* 0x001fea0003c3ffff */
.L_x_59:
        /* <DEDUP_REMOVED lines=10> */
.L_x_89:


//--------------------- .text._Z18step4_find_nearestPiP4NodeS_S_S_PfS2_S_S_S2_S2_P17curandStateXORWOW --------------------------
	.section	.text._Z18step4_find_nearestPiP4NodeS_S_S_PfS2_S_S_S2_S2_P17curandStateXORWOW,"ax",@progbits
	.align	128
        .global         _Z18step4_find_nearestPiP4NodeS_S_S_PfS2_S_S_S2_S2_P17curandStateXORWOW
        .type           _Z18step4_find_nearestPiP4NodeS_S_S_PfS2_S_S_S2_S2_P17curandStateXORWOW,@function
        .size           _Z18step4_find_nearestPiP4NodeS_S_S_PfS2_S_S_S2_S2_P17curandStateXORWOW,(.L_x_94 - _Z18step4_find_nearestPiP4NodeS_S_S_PfS2_S_S_S2_S2_P17curandStateXORWOW)
        .other          _Z18step4_find_nearestPiP4NodeS_S_S_PfS2_S_S_S2_S2_P17curandStateXORWOW,@"STO_CUDA_ENTRY STV_DEFAULT"
_Z18step4_find_nearestPiP4NodeS_S_S_PfS2_S_S_S2_S2_P17curandStateXORWOW:
.text._Z18step4_find_nearestPiP4NodeS_S_S_PfS2_S_S_S2_S2_P17curandStateXORWOW:
        /* <DEDUP_REMOVED lines=23> */
[----:B0-----:R-:W-:-:S05]  /*0170*/  IMAD.WIDE R16, R0, 0x4, R16 ;  /* 0x0000000400107825 */ /* 0x001fca00078e0210 */
[----:B------:R-:W3:Y:S01]  /*0180*/  LDG.E R18, desc[UR4][R16.64] ;  /* 0x0000000410127981 */ /* 0x000ee2000c1e1900 */
[----:B-1----:R-:W-:-:S06]  /*0190*/  IMAD.WIDE R20, R0, 0x4, R20 ;  /* 0x0000000400147825 */ /* 0x002fcc00078e0214 */
[----:B------:R0:W5:Y:S01]  /*01a0*/  LDG.E R20, desc[UR4][R20.64] ;  /* 0x0000000414147981 */ /* 0x000162000c1e1900 */
[----:B------:R-:W-:Y:S01]  /*01b0*/  BSSY.RECONVERGENT B0, `(.L_x_62) ;  /* 0x00000bc000007945 */ /* 0x000fe20003800200 */
[----:B------:R-:W-:Y:S02]  /*01c0*/  MOV R23, 0xffffffff ;  /* 0xffffffff00177802 */ /* 0x000fe40000000f00 */
[----:B---3--:R-:W-:-:S13]  /*01d0*/  ISETP.GE.AND P0, PT, R18, 0x1, PT ;  /* 0x000000011200780c */ /* 0x008fda0003f06270 */
[----:B0-2---:R-:W-:Y:S05]  /*01e0*/  @!P0 BRA `(.L_x_63) ;  /* 0x0000000800e08947 */ /* 0x005fea0003800000 */
[----:B------:R-:W0:Y:S01]  /*01f0*/  LDC.64 R28, c[0x0][0x3b0] ;  /* 0x0000ec00ff1c7b82 */ /* 0x000e220000000a00 */
[----:B------:R-:W-:-:S05]  /*0200*/  IMAD.WIDE R16, R0, 0x4, R24 ;  /* 0x0000000400107825 */ /* 0x000fca00078e0218 */
[----:B------:R1:W5:Y:S01]  /*0210*/  LDG.E R21, desc[UR4][R16.64] ;  /* 0x0000000410157981 */ /* 0x000362000c1e1900 */
[----:B0-----:R-:W-:-:S05]  /*0220*/  IMAD.WIDE R28, R0, 0x4, R28 ;  /* 0x00000004001c7825 */ /* 0x001fca00078e021c */
[----:B------:R1:W5:Y:S01]  /*0230*/  LDG.E R22, desc[UR4][R28.64] ;  /* 0x000000041c167981 */ /* 0x000362000c1e1900 */
[----:B------:R-:W-:Y:S01]  /*0240*/  ISETP.GE.U32.AND P0, PT, R18, 0x8, PT ;  /* 0x000000081200780c */ /* 0x000fe20003f06070 */
[----:B------:R-:W-:Y:S01]  /*0250*/  BSSY.RECONVERGENT B2, `(.L_x_64) ;  /* 0x0000058000027945 */ /* 0x000fe20003800200 */
[----:B------:R-:W-:Y:S01]  /*0260*/  HFMA2 R24, -RZ, RZ, 0, 0 ;  /* 0x00000000ff187431 */ /* 0x000fe200000001ff */
[----:B------:R-:W-:Y:S02]  /*0270*/  MOV R23, 0xffffffff ;  /* 0xffffffff00177802 */ /* 0x000fe40000000f00 */
[----:B------:R-:W-:-:S08]  /*0280*/  MOV R26, 0x7f800000 ;  /* 0x7f800000001a7802 */ /* 0x000fd00000000f00 */
[----:B-1----:R-:W-:Y:S05]  /*0290*/  @!P0 BRA `(.L_x_65) ;  /* 0x00000004004c8947 */ /* 0x002fea0003800000 */
[----:B------:R-:W-:Y:S02]  /*02a0*/  LOP3.LUT R24, R18, 0x7ffffff8, RZ, 0xc0, !PT ;  /* 0x7ffffff812187812 */ /* 0x000fe400078ec0ff */
[----:B------:R-:W-:Y:S02]  /*02b0*/  MOV R23, 0xffffffff ;  /* 0xffffffff00177802 */ /* 0x000fe40000000f00 */
[----:B------:R-:W-:Y:S02]  /*02c0*/  MOV R26, 0x7f800000 ;  /* 0x7f800000001a7802 */ /* 0x000fe40000000f00 */
[----:B------:R-:W-:Y:S02]  /*02d0*/  MOV R25, RZ ;  /* 0x000000ff00197202 */ /* 0x000fe40000000f00 */
[----:B-----5:R-:W-:-:S07]  /*02e0*/  MOV R27, R20 ;  /* 0x00000014001b7202 */ /* 0x020fce0000000f00 */
.L_x_66:
[----:B------:R-:W0:Y:S02]  /*02f0*/  LDC.64 R16, c[0x0][0x388] ;  /* 0x0000e200ff107b82 */ /* 0x000e240000000a00 */
[----:B0-----:R-:W-:-:S05]  /*0300*/  IMAD.WIDE R16, R27, 0xc, R16 ;  /* 0x0000000c1b107825 */ /* 0x001fca00078e0210 */
        /* <DEDUP_REMOVED lines=9> */
[----:B------:R-:W2:Y:S02]  /*03a0*/  LDG.E R29, desc[UR4][R16.64+0x28] ;  /* 0x00002804101d7981 */ /* 0x000ea4000c1e1900 */
[----:B------:R-:W-:Y:S02]  /*03b0*/  FFMA R35, R28, R28, R35 ;  /* 0x0000001c1c237223 */ /* 0x000fe40000000023 */
[----:B------:R-:W3:Y:S01]  /*03c0*/  LDG.E R28, desc[UR4][R16.64+0x24] ;  /* 0x00002404101c7981 */ /* 0x000ee2000c1e1900 */
[----:B----4-:R-:W-:Y:S01]  /*03d0*/  FADD R33, -R22, R33 ;  /* 0x0000002116217221 */ /* 0x010fe20000000100 */
[----:B-----5:R-:W-:Y:S01]  /*03e0*/  FADD R30, -R21, R30 ;  /* 0x0000001e151e7221 */ /* 0x020fe20000000100 */
[----:B------:R-:W-:Y:S02]  /*03f0*/  FSETP.GEU.AND P4, PT, R35, R26, PT ;  /* 0x0000001a2300720b */ /* 0x000fe40003f8e000 */
[----:B------:R-:W-:-:S02]  /*0400*/  FMUL R33, R33, R33 ;  /* 0x0000002121217220 */ /* 0x000fc40000400000 */
[----:B------:R-:W-:Y:S02]  /*0410*/  FSEL R26, R35, R26, !P4 ;  /* 0x0000001a231a7208 */ /* 0x000fe40006000000 */
[----:B------:R-:W-:Y:S01]  /*0420*/  FFMA R33, R30, R30, R33 ;  /* 0x0000001e1e217223 */ /* 0x000fe20000000021 */
[----:B------:R-:W-:-:S04]  /*0430*/  FADD R31, -R22, R31 ;  /* 0x0000001f161f7221 */ /* 0x000fc80000000100 */
[----:B------:R-:W-:-:S04]  /*0440*/  FSETP.GEU.AND P5, PT, R33, R26, PT ;  /* 0x0000001a2100720b */ /* 0x000fc80003fae000 */
[----:B------:R-:W-:Y:S01]  /*0450*/  FSEL R30, R33, R26, !P5 ;  /* 0x0000001a211e7208 */ /* 0x000fe20006800000 */
[----:B------:R-:W-:Y:S01]  /*0460*/  FMUL R33, R31, R31 ;  /* 0x0000001f1f217220 */ /* 0x000fe20000400000 */
[----:B------:R-:W-:Y:S01]  /*0470*/  FADD R32, -R21, R32 ;  /* 0x0000002015207221 */ /* 0x000fe20000000100 */
[----:B------:R-:W4:Y:S04]  /*0480*/  LDG.E R31, desc[UR4][R16.64+0x34] ;  /* 0x00003404101f7981 */ /* 0x000f28000c1e1900 */
[----:B------:R-:W5:Y:S01]  /*0490*/  LDG.E R26, desc[UR4][R16.64+0x30] ;  /* 0x00003004101a7981 */ /* 0x000f62000c1e1900 */
[----:B------:R-:W-:-:S05]  /*04a0*/  FFMA R33, R32, R32, R33 ;  /* 0x0000002020217223 */ /* 0x000fca0000000021 */
[----:B------:R-:W-:Y:S01]  /*04b0*/  FSETP.GEU.AND P3, PT, R33, R30, PT ;  /* 0x0000001e2100720b */ /* 0x000fe20003f6e000 */
[----:B--2---:R-:W-:Y:S02]  /*04c0*/  FADD R34, -R22, R29 ;  /* 0x0000001d16227221 */ /* 0x004fe40000000100 */
[----:B------:R-:W2:Y:S01]  /*04d0*/  LDG.E R29, desc[UR4][R16.64+0x40] ;  /* 0x00004004101d7981 */ /* 0x000ea2000c1e1900 */
[----:B---3--:R-:W-:Y:S01]  /*04e0*/  FADD R32, -R21, R28 ;  /* 0x0000001c15207221 */ /* 0x008fe20000000100 */
[----:B------:R-:W-:Y:S02]  /*04f0*/  FMUL R35, R34, R34 ;  /* 0x0000002222237220 */ /* 0x000fe40000400000 */
[----:B------:R-:W3:Y:S02]  /*0500*/  LDG.E R28, desc[UR4][R16.64+0x3c] ;  /* 0x00003c04101c7981 */ /* 0x000ee4000c1e1900 */
[----:B------:R-:W-:Y:S01]  /*0510*/  FFMA R35, R32, R32, R35 ;  /* 0x0000002020237223 */ /* 0x000fe20000000023 */
[----:B------:R-:W-:Y:S01]  /*0520*/  FSEL R32, R33, R30, !P3 ;  /* 0x0000001e21207208 */ /* 0x000fe20005800000 */
[----:B------:R-:W3:Y:S04]  /*0530*/  LDG.E R34, desc[UR4][R16.64+0x54] ;  /* 0x0000540410227981 */ /* 0x000ee8000c1e1900 */
[----:B------:R-:W3:Y:S01]  /*0540*/  LDG.E R33, desc[UR4][R16.64+0x4c] ;  /* 0x00004c0410217981 */ /* 0x000ee2000c1e1900 */
[----:B------:R-:W-:-:S03]  /*0550*/  FSETP.GEU.AND P2, PT, R35, R32, PT ;  /* 0x000000202300720b */ /* 0x000fc60003f4e000 */
[----:B------:R-:W3:Y:S01]  /*0560*/  LDG.E R30, desc[UR4][R16.64+0x48] ;  /* 0x00004804101e7981 */ /* 0x000ee2000c1e1900 */
[----:B------:R-:W-:-:S03]  /*0570*/  FSEL R32, R35, R32, !P2 ;  /* 0x0000002023207208 */ /* 0x000fc60005000000 */
[----:B------:R-:W3:Y:S01]  /*0580*/  LDG.E R35, desc[UR4][R16.64+0x58] ;  /* 0x0000580410237981 */ /* 0x000ee2000c1e1900 */
[----:B----4-:R-:W-:Y:S01]  /*0590*/  FADD R31, -R22, R31 ;  /* 0x0000001f161f7221 */ /* 0x010fe20000000100 */
[----:B-----5:R-:W-:-:S03]  /*05a0*/  FADD R26, -R21, R26 ;  /* 0x0000001a151a7221 */ /* 0x020fc60000000100 */
[----:B------:R-:W-:-:S04]  /*05b0*/  FMUL R31, R31, R31 ;  /* 0x0000001f1f1f7220 */ /* 0x000fc80000400000 */
[----:B------:R-:W-:-:S05]  /*05c0*/  FFMA R31, R26, R26, R31 ;  /* 0x0000001a1a1f7223 */ /* 0x000fca000000001f */
[----:B------:R-:W-:-:S04]  /*05d0*/  FSETP.GEU.AND P0, PT, R31, R32, PT ;  /* 0x000000201f00720b */ /* 0x000fc80003f0e000 */
[----:B------:R-:W-:Y:S02]  /*05e0*/  FSEL R31, R31, R32, !P0 ;  /* 0x000000201f1f7208 */ /* 0x000fe40004000000 */
[C---:B------:R-:W-:Y:S02]  /*05f0*/  SEL R23, R25.reuse, R23, !P4 ;  /* 0x0000001719177207 */ /* 0x040fe40006000000 */
[C---:B------:R-:W-:Y:S02]  /*0600*/  @!P5 IADD3 R23, PT, PT, R25.reuse, 0x1, RZ ;  /* 0x000000011917d810 */ /* 0x040fe40007ffe0ff */
[C---:B------:R-:W-:Y:S02]  /*0610*/  @!P3 IADD3 R23, PT, PT, R25.reuse, 0x2, RZ ;  /* 0x000000021917b810 */ /* 0x040fe40007ffe0ff */
[C---:B------:R-:W-:Y:S02]  /*0620*/  @!P2 IADD3 R23, PT, PT, R25.reuse, 0x3, RZ ;  /* 0x000000031917a810 */ /* 0x040fe40007ffe0ff */
[----:B------:R-:W-:-:S02]  /*0630*/  @!P0 IADD3 R23, PT, PT, R25, 0x4, RZ ;  /* 0x0000000419178810 */ /* 0x000fc40007ffe0ff */
[----:B------:R-:W-:Y:S01]  /*0640*/  IADD3 R27, PT, PT, R27, 0x8, RZ ;  /* 0x000000081b1b7810 */ /* 0x000fe20007ffe0ff */
[----:B--2---:R-:W-:Y:S01]  /*0650*/  FADD R29, -R22, R29 ;  /* 0x0000001d161d7221 */ /* 0x004fe20000000100 */
[----:B---3--:R-:W-:-:S03]  /*0660*/  FADD R28, -R21, R28 ;  /* 0x0000001c151c7221 */ /* 0x008fc60000000100 */
[----:B------:R-:W-:-:S04]  /*0670*/  FMUL R29, R29, R29 ;  /* 0x0000001d1d1d7220 */ /* 0x000fc80000400000 */
[----:B------:R-:W-:Y:S01]  /*0680*/  FFMA R26, R28, R28, R29 ;  /* 0x0000001c1c1a7223 */ /* 0x000fe2000000001d */
[----:B------:R-:W-:-:S04]  /*0690*/  FADD R33, -R22, R33 ;  /* 0x0000002116217221 */ /* 0x000fc80000000100 */
[C---:B------:R-:W-:Y:S01]  /*06a0*/  FSETP.GEU.AND P1, PT, R26.reuse, R31, PT ;  /* 0x0000001f1a00720b */ /* 0x040fe20003f2e000 */
[----:B------:R-:W-:Y:S01]  /*06b0*/  FADD R30, -R21, R30 ;  /* 0x0000001e151e7221 */ /* 0x000fe20000000100 */
[----:B------:R-:W-:Y:S02]  /*06c0*/  FMUL R33, R33, R33 ;  /* 0x0000002121217220 */ /* 0x000fe40000400000 */
[----:B------:R-:W-:Y:S01]  /*06d0*/  FSEL R26, R26, R31, !P1 ;  /* 0x0000001f1a1a7208 */ /* 0x000fe20004800000 */
[----:B------:R-:W-:Y:S01]  /*06e0*/  FADD R35, -R22, R35 ;  /* 0x0000002316237221 */ /* 0x000fe20000000100 */
[----:B------:R-:W-:Y:S01]  /*06f0*/  FFMA R33, R30, R30, R33 ;  /* 0x0000001e1e217223 */ /* 0x000fe20000000021 */
[----:B------:R-:W-:Y:S02]  /*0700*/  FADD R34, -R21, R34 ;  /* 0x0000002215227221 */ /* 0x000fe40000000100 */
[----:B------:R-:W-:Y:S02]  /*0710*/  FMUL R35, R35, R35 ;  /* 0x0000002323237220 */ /* 0x000fe40000400000 */
[----:B------:R-:W-:-:S02]  /*0720*/  FSETP.GEU.AND P4, PT, R33, R26, PT ;  /* 0x0000001a2100720b */ /* 0x000fc40003f8e000 */
[----:B------:R-:W-:Y:S02]  /*0730*/  FFMA R35, R34, R34, R35 ;  /* 0x0000002222237223 */ /* 0x000fe40000000023 */
[----:B------:R-:W-:-:S04]  /*0740*/  FSEL R26, R33, R26, !P4 ;  /* 0x0000001a211a7208 */ /* 0x000fc80006000000 */
[----:B------:R-:W-:Y:S02]  /*0750*/  FSETP.GEU.AND P2, PT, R35, R26, PT ;  /* 0x0000001a2300720b */ /* 0x000fe40003f4e000 */
[----:B------:R-:W-:-:S03]  /*0760*/  @!P1 IADD3 R23, PT, PT, R25, 0x5, RZ ;  /* 0x0000000519179810 */ /* 0x000fc60007ffe0ff */
[----:B------:R-:W-:-:S08]  /*0770*/  @!P4 IADD3 R23, PT, PT, R25, 0x6, RZ ;  /* 0x000000061917c810 */ /* 0x000fd00007ffe0ff */
[C---:B------:R-:W-:Y:S02]  /*0780*/  @!P2 IADD3 R23, PT, PT, R25.reuse, 0x7, RZ ;  /* 0x000000071917a810 */ /* 0x040fe40007ffe0ff */
[----:B------:R-:W-:-:S04]  /*0790*/  IADD3 R25, PT, PT, R25, 0x8, RZ ;  /* 0x0000000819197810 */ /* 0x000fc80007ffe0ff */
[----:B------:R-:W-:Y:S02]  /*07a0*/  ISETP.NE.AND P0, PT, R25, R24, PT ;  /* 0x000000181900720c */ /* 0x000fe40003f05270 */
[----:B------:R-:W-:-:S11]  /*07b0*/  FSEL R26, R35, R26, !P2 ;  /* 0x0000001a231a7208 */ /* 0x000fd60005000000 */
[----:B------:R-:W-:Y:S05]  /*07c0*/  @P0 BRA `(.L_x_66) ;  /* 0xfffffff800c80947 */ /* 0x000fea000383ffff */
.L_x_65:
[----:B------:R-:W-:Y:S05]  /*07d0*/  BSYNC.RECONVERGENT B2 ;  /* 0x0000000000027941 */ /* 0x000fea0003800200 */
.L_x_64:
[----:B------:R-:W-:-:S13]  /*07e0*/  LOP3.LUT P0, R16, R18, 0x7, RZ, 0xc0, !PT ;  /* 0x0000000712107812 */ /* 0x000fda000780c0ff */
        /* <DEDUP_REMOVED lines=36> */
[C---:B------:R-:W-:Y:S02]  /*0a30*/  FSETP.GEU.AND P2, PT, R27.reuse, R26, PT ;  /* 0x0000001a1b00720b */ /* 0x040fe40003f4e000 */
[----:B------:R-:W-:Y:S01]  /*0a40*/  SEL R23, R24, R23, !P0 ;  /* 0x0000001718177207 */ /* 0x000fe20004000000 */
[----:B------:R-:W-:Y:S01]  /*0a50*/  FFMA R25, R32, R32, R25 ;  /* 0x0000002020197223 */ /* 0x000fe20000000019 */
[----:B------:R-:W-:Y:S02]  /*0a60*/  FSEL R26, R27, R26, !P2 ;  /* 0x0000001a1b1a7208 */ /* 0x000fe40005000000 */
[----:B------:R-:W-:-:S02]  /*0a70*/  @!P1 IADD3 R23, PT, PT, R24, 0x1, RZ ;  /* 0x0000000118179810 */ /* 0x000fc40007ffe0ff */
[----:B------:R-:W-:-:S04]  /*0a80*/  FSETP.GEU.AND P3, PT, R25, R26, PT ;  /* 0x0000001a1900720b */ /* 0x000fc80003f6e000 */
[----:B------:R-:W-:Y:S02]  /*0a90*/  FSEL R26, R25, R26, !P3 ;  /* 0x0000001a191a7208 */ /* 0x000fe40005800000 */
[----:B------:R-:W-:-:S07]  /*0aa0*/  @!P2 IADD3 R23, PT, PT, R24, 0x2, RZ ;  /* 0x000000021817a810 */ /* 0x000fce0007ffe0ff */
[C---:B------:R-:W-:Y:S02]  /*0ab0*/  @!P3 IADD3 R23, PT, PT, R24.reuse, 0x3, RZ ;  /* 0x000000031817b810 */ /* 0x040fe40007ffe0ff */
[----:B------:R-:W-:-:S07]  /*0ac0*/  IADD3 R24, PT, PT, R24, 0x4, RZ ;  /* 0x0000000418187810 */ /* 0x000fce0007ffe0ff */
.L_x_68:
[----:B------:R-:W-:Y:S05]  /*0ad0*/  BSYNC.RECONVERGENT B2 ;  /* 0x0000000000027941 */ /* 0x000fea0003800200 */
.L_x_67:
        /* <DEDUP_REMOVED lines=26> */
[C---:B------:R-:W-:Y:S02]  /*0c80*/  @!P2 IADD3 R23, PT, PT, R24.reuse, 0x1, RZ ;  /* 0x000000011817a810 */ /* 0x040fe40007ffe0ff */
[----:B------:R-:W-:-:S07]  /*0c90*/  IADD3 R24, PT, PT, R24, 0x2, RZ ;  /* 0x0000000218187810 */ /* 0x000fce0007ffe0ff */
.L_x_70:
[----:B------:R-:W-:Y:S05]  /*0ca0*/  BSYNC.RECONVERGENT B2 ;  /* 0x0000000000027941 */ /* 0x000fea0003800200 */
.L_x_69:
        /* <DEDUP_REMOVED lines=11> */
[----:B------:R-:W-:-:S09]  /*0d60*/  SEL R23, R24, R23, !P0 ;  /* 0x0000001718177207 */ /* 0x000fd20004000000 */
.L_x_63:
[----:B------:R-:W-:Y:S05]  /*0d70*/  BSYNC.RECONVERGENT B0 ;  /* 0x0000000000007941 */ /* 0x000fea0003800200 */
.L_x_62:
[----:B------:R-:W-:-:S13]  /*0d80*/  ISETP.NE.AND P0, PT, R23, -0x1, PT ;  /* 0xffffffff1700780c */ /* 0x000fda0003f05270 */
[----:B------:R0:W-:Y:S01]  /*0d90*/  @!P0 STG.E desc[UR4][R14.64], RZ ;  /* 0x000000ff0e008986 */ /* 0x0001e2000c101904 */
[----:B------:R-:W-:Y:S05]  /*0da0*/  @!P0 BRA `(.L_x_61) ;  /* 0x0000000000448947 */ /* 0x000fea0003800000 */
[----:B0-----:R-:W0:Y:S01]  /*0db0*/  LDC.64 R14, c[0x0][0x3b8] ;  /* 0x0000ee00ff0e7b82 */ /* 0x001e220000000a00 */
[----:B-----5:R-:W-:-:S07]  /*0dc0*/  IADD3 R29, PT, PT, R20, R23, RZ ;  /* 0x00000017141d7210 */ /* 0x020fce0007ffe0ff */
[----:B------:R-:W1:Y:S08]  /*0dd0*/  LDC.64 R16, c[0x0][0x3c0] ;  /* 0x0000f000ff107b82 */ /* 0x000e700000000a00 */
[----:B------:R-:W2:Y:S01]  /*0de0*/  LDC.64 R24, c[0x0][0x388] ;  /* 0x0000e200ff187b82 */ /* 0x000ea20000000a00 */
[----:B0-----:R-:W-:-:S07]  /*0df0*/  IMAD.WIDE R14, R0, 0x4, R14 ;  /* 0x00000004000e7825 */ /* 0x001fce00078e020e */
[----:B------:R-:W0:Y:S01]  /*0e00*/  LDC.64 R26, c[0x0][0x3d0] ;  /* 0x0000f400ff1a7b82 */ /* 0x000e220000000a00 */
[----:B------:R3:W-:Y:S01]  /*0e10*/  STG.E desc[UR4][R14.64], R23 ;  /* 0x000000170e007986 */ /* 0x0007e2000c101904 */
[----:B-1----:R-:W-:-:S05]  /*0e20*/  IMAD.WIDE R16, R0, 0x4, R16 ;  /* 0x0000000400107825 */ /* 0x002fca00078e0210 */
[----:B------:R3:W-:Y:S01]  /*0e30*/  STG.E desc[UR4][R16.64], R29 ;  /* 0x0000001d10007986 */ /* 0x0007e2000c101904 */
[----:B--2---:R-:W-:Y:S02]  /*0e40*/  IMAD.WIDE R20, R29, 0xc, R24 ;  /* 0x0000000c1d147825 */ /* 0x004fe400078e0218 */
[----:B------:R-:W1:Y:S03]  /*0e50*/  LDC.64 R24, c[0x0][0x3c8] ;  /* 0x0000f200ff187b82 */ /* 0x000e660000000a00 */
[----:B------:R-:W2:Y:S01]  /*0e60*/  LDG.E R31, desc[UR4][R20.64] ;  /* 0x00000004141f7981 */ /* 0x000ea2000c1e1900 */
[----:B-1----:R-:W-:-:S05]  /*0e70*/  IMAD.WIDE R24, R0, 0x4, R24 ;  /* 0x0000000400187825 */ /* 0x002fca00078e0218 */
[----:B--2---:R3:W-:Y:S04]  /*0e80*/  STG.E desc[UR4][R24.64], R31 ;  /* 0x0000001f18007986 */ /* 0x0047e8000c101904 */
[----:B------:R-:W2:Y:S01]  /*0e90*/  LDG.E R33, desc[UR4][R20.64+0x4] ;  /* 0x0000040414217981 */ /* 0x000ea2000c1e1900 */
[----:B0-----:R-:W-:-:S05]  /*0ea0*/  IMAD.WIDE R26, R0, 0x4, R26 ;  /* 0x00000004001a7825 */ /* 0x001fca00078e021a */
[----:B--2---:R3:W-:Y:S02]  /*0eb0*/  STG.E desc[UR4][R26.64], R33 ;  /* 0x000000211a007986 */ /* 0x0047e4000c101904 */
.L_x_61:
[----:B------:R-:W-:Y:S05]  /*0ec0*/  BSYNC.RECONVERGENT B1 ;  /* 0x0000000000017941 */ /* 0x000fea0003800200 */
.L_x_60:
[----:B-----5:R-:W-:Y:S04]  /*0ed0*/  STG.E.64 desc[UR4][R12.64], R8 ;  /* 0x000000080c007986 */ /* 0x020fe8000c101b04 */
[----:B------:R-:W-:Y:S04]  /*0ee0*/  STG.E.64 desc[UR4][R12.64+0x8], R6 ;  /* 0x000008060c007986 */ /* 0x000fe8000c101b04 */
[----:B------:R-:W-:Y:S04]  /*0ef0*/  STG.E.64 desc[UR4][R12.64+0x10], R4 ;  /* 0x000010040c007986 */ /* 0x000fe8000c101b04 */
[----:B------:R-:W-:Y:S04]  /*0f00*/  STG.E.64 desc[UR4][R12.64+0x18], R2 ;  /* 0x000018020c007986 */ /* 0x000fe8000c101b04 */
[----:B------:R-:W-:Y:S04]  /*0f10*/  STG.E.64 desc[UR4][R12.64+0x28], R10 ;  /* 0x0000280a0c007986 */ /* 0x000fe8000c101b04 */
[----:B------:R-:W-:Y:S01]  /*0f20*/  STG.E desc[UR4][R12.64+0x20], R19 ;  /* 0x000020130c007986 */ /* 0x000fe2000c101904 */
[----:B------:R-:W-:Y:S05]  /*0f30*/  EXIT ;  /* 0x000000000000794d */ /* 0x000fea0003800000 */
.L_x_71:
        /* <DEDUP_REMOVED lines=12> */
.L_x_94:


//--------------------- .text._Z19step3_sample_q_randPiPfS0_P17curandStateXORWOW --------------------------
	.section	.text._Z19step3_sample_q_randPiPfS0_P17curandStateXORWOW,"ax",@progbits
	.align	128
        .global         _Z19step3_sample_q_randPiPfS0_P17curandStateXORWOW
        .type           _Z19step3_sample_q_randPiPfS0_P17curandStateXORWOW,@function
        .size           _Z19step3_sample_q_randPiPfS0_P17curandStateXORWOW,(.L_x_95 - _Z19step3_sample_q_randPiPfS0_P17curandStateXORWOW)
        .other          _Z19step3_sample_q_randPiPfS0_P17curandStateXORWOW,@"STO_CUDA_ENTRY STV_DEFAULT"
_Z19step3_sample_q_randPiPfS0_P17curandStateXORWOW:
.text._Z19step3_sample_q_randPiPfS0_P17curandStateXORWOW:
        /* <DEDUP_REMOVED lines=11> */
[----:B------:R0:W5:Y:S04]  /*00b0*/  LDG.E.64 R10, desc[UR4][R12.64+0x18] ;  /* 0x000018040c0a7981 */ /* 0x000168000c1e1b00 */
[----:B------:R0:W5:Y:S04]  /*00c0*/  LDG.E.64 R8, desc[UR4][R12.64+0x28] ;  /* 0x000028040c087981 */ /* 0x000168000c1e1b00 */
[----:B------:R0:W5:Y:S04]  /*00d0*/  LDG.E R15, desc[UR4][R12.64+0x20] ;  /* 0x000020040c0f7981 */ /* 0x000168000c1e1900 */
[----:B------:R0:W5:Y:S04]  /*00e0*/  LDG.E.64 R6, desc[UR4][R12.64] ;  /* 0x000000040c067981 */ /* 0x000168000c1e1b00 */
[----:B------:R0:W5:Y:S04]  /*00f0*/  LDG.E.64 R4, desc[UR4][R12.64+0x8] ;  /* 0x000008040c047981 */ /* 0x000168000c1e1b00 */
[----:B------:R0:W5:Y:S01]  /*0100*/  LDG.E.64 R2, desc[UR4][R12.64+0x10] ;  /* 0x000010040c027981 */ /* 0x000162000c1e1b00 */
[----:B------:R-:W-:Y:S01]  /*0110*/  BSSY.RECONVERGENT B0, `(.L_x_72) ;  /* 0x0000024000007945 */ /* 0x000fe20003800200 */
[----:B--2---:R-:W-:-:S13]  /*0120*/  ISETP.NE.AND P0, PT, R16, RZ, PT ;  /* 0x000000ff1000720c */ /* 0x004fda0003f05270 */
[----:B0-----:R-:W-:Y:S05]  /*0130*/  @!P0 BRA `(.L_x_73) ;  /* 0x0000000000848947 */ /* 0x001fea0003800000 */
[----:B-----5:R-:W-:Y:S01]  /*0140*/  SHF.R.U32.HI R14, RZ, 0x2, R7 ;  /* 0x00000002ff0e7819 */ /* 0x020fe20000011607 */
[----:B------:R-:W-:Y:S01]  /*0150*/  IMAD.SHL.U32 R16, R3, 0x10, RZ ;  /* 0x0000001003107824 */ /* 0x000fe200078e00ff */
[----:B------:R-:W-:Y:S01]  /*0160*/  SHF.R.U32.HI R17, RZ, 0x2, R4 ;  /* 0x00000002ff117819 */ /* 0x000fe20000011604 */
[----:B------:R-:W0:Y:S01]  /*0170*/  LDC.64 R18, c[0x0][0x388] ;  /* 0x0000e200ff127b82 */ /* 0x000e220000000a00 */
[----:B------:R-:W-:Y:S02]  /*0180*/  LOP3.LUT R14, R14, R7, RZ, 0x3c, !PT ;  /* 0x000000070e0e7212 */ /* 0x000fe400078e3cff */
[----:B------:R-:W-:-:S03]  /*0190*/  LOP3.LUT R4, R17, R4, RZ, 0x3c, !PT ;  /* 0x0000000411047212 */ /* 0x000fc600078e3cff */
[----:B------:R-:W-:-:S05]  /*01a0*/  IMAD.SHL.U32 R7, R14, 0x2, RZ ;  /* 0x000000020e077824 */ /* 0x000fca00078e00ff */
[----:B------:R-:W-:Y:S02]  /*01b0*/  LOP3.LUT R7, R3, R16, R7, 0x96, !PT ;  /* 0x0000001003077212 */ /* 0x000fe400078e9607 */
[----:B------:R-:W1:Y:S02]  /*01c0*/  LDC.64 R16, c[0x0][0x390] ;  /* 0x0000e400ff107b82 */ /* 0x000e640000000a00 */
[----:B------:R-:W-:Y:S02]  /*01d0*/  LOP3.LUT R21, R7, R14, RZ, 0x3c, !PT ;  /* 0x0000000e07157212 */ /* 0x000fe400078e3cff */
[----:B------:R-:W-:-:S03]  /*01e0*/  SHF.L.U32 R14, R4, 0x1, RZ ;  /* 0x00000001040e7819 */ /* 0x000fc600000006ff */
[----:B------:R-:W-:Y:S02]  /*01f0*/  IMAD.SHL.U32 R7, R21, 0x10, RZ ;  /* 0x0000001015077824 */ /* 0x000fe400078e00ff */
[----:B0-----:R-:W-:-:S03]  /*0200*/  IMAD.WIDE R18, R0, 0x4, R18 ;  /* 0x0000000400127825 */ /* 0x001fc600078e0212 */
[----:B------:R-:W-:Y:S02]  /*0210*/  LOP3.LUT R14, R4, R14, R7, 0x96, !PT ;  /* 0x0000000e040e7212 */ /* 0x000fe400078e9607 */
[C---:B------:R-:W-:Y:S02]  /*0220*/  IADD3 R4, PT, PT, R6.reuse, 0x587c5, R21 ;  /* 0x000587c506047810 */ /* 0x040fe40007ffe015 */
[----:B------:R-:W-:Y:S02]  /*0230*/  IADD3 R6, PT, PT, R6, 0xb0f8a, RZ ;  /* 0x000b0f8a06067810 */ /* 0x000fe40007ffe0ff */
[----:B------:R-:W-:Y:S01]  /*0240*/  LOP3.LUT R23, R14, R21, RZ, 0x3c, !PT ;  /* 0x000000150e177212 */ /* 0x000fe200078e3cff */
[----:B------:R-:W-:Y:S01]  /*0250*/  HFMA2 R14, -RZ, RZ, 0.1171875, 0 ;  /* 0x2f800000ff0e7431 */ /* 0x000fe200000001ff */
[----:B------:R-:W-:-:S03]  /*0260*/  I2FP.F32.U32 R4, R4 ;  /* 0x0000000400047245 */ /* 0x000fc60000201000 */
[----:B------:R-:W-:Y:S02]  /*0270*/  IMAD.IADD R7, R23, 0x1, R6 ;  /* 0x0000000117077824 */ /* 0x000fe400078e0206 */
[----:B-1----:R-:W-:-:S03]  /*0280*/  IMAD.WIDE R16, R0, 0x4, R16 ;  /* 0x0000000400107825 */ /* 0x002fc600078e0210 */
[----:B------:R-:W-:Y:S01]  /*0290*/  I2FP.F32.U32 R7, R7 ;  /* 0x0000000700077245 */ /* 0x000fe20000201000 */
[----:B------:R-:W-:-:S04]  /*02a0*/  FFMA R4, R4, R14, 1.1641532182693481445e-10 ;  /* 0x2f00000004047423 */ /* 0x000fc8000000000e */
[----:B------:R-:W-:Y:S01]  /*02b0*/  FFMA R7, R7, R14, 1.1641532182693481445e-10 ;  /* 0x2f00000007077423 */ /* 0x000fe2000000000e */
[----:B------:R-:W-:Y:S01]  /*02c0*/  FMUL R25, R4, 100 ;  /* 0x42c8000004197820 */ /* 0x000fe20000400000 */
[----:B------:R-:W-:Y:S02]  /*02d0*/  MOV R4, R2 ;  /* 0x0000000200047202 */ /* 0x000fe40000000f00 */
[----:B------:R-:W-:Y:S01]  /*02e0*/  FMUL R27, R7, 100 ;  /* 0x42c80000071b7820 */ /* 0x000fe20000400000 */
[----:B------:R-:W-:Y:S01]  /*02f0*/  IMAD.MOV.U32 R7, RZ, RZ, R5 ;  /* 0x000000ffff077224 */ /* 0x000fe200078e0005 */
[----:B------:R0:W-:Y:S01]  /*0300*/  STG.E desc[UR4][R18.64], R25 ;  /* 0x0000001912007986 */ /* 0x0001e2000c101904 */
[----:B------:R-:W-:Y:S01]  /*0310*/  IMAD.MOV.U32 R5, RZ, RZ, R3 ;  /* 0x000000ffff057224 */ /* 0x000fe200078e0003 */
[----:B------:R-:W-:Y:S01]  /*0320*/  MOV R2, R21 ;  /* 0x0000001500027202 */ /* 0x000fe20000000f00 */
[----:B------:R-:W-:Y:S01]  /*0330*/  IMAD.MOV.U32 R3, RZ, RZ, R23 ;  /* 0x000000ffff037224 */ /* 0x000fe200078e0017 */
[----:B------:R0:W-:Y:S06]  /*0340*/  STG.E desc[UR4][R16.64], R27 ;  /* 0x0000001b10007986 */ /* 0x0001ec000c101904 */
.L_x_73:
[----:B------:R-:W-:Y:S05]  /*0350*/  BSYNC.RECONVERGENT B0 ;  /* 0x0000000000007941 */ /* 0x000fea0003800200 */
.L_x_72:
[----:B-----5:R-:W-:Y:S04]  /*0360*/  STG.E.64 desc[UR4][R12.64], R6 ;  /* 0x000000060c007986 */ /* 0x020fe8000c101b04 */
[----:B------:R-:W-:Y:S04]  /*0370*/  STG.E.64 desc[UR4][R12.64+0x8], R4 ;  /* 0x000008040c007986 */ /* 0x000fe8000c101b04 */
[----:B------:R-:W-:Y:S04]  /*0380*/  STG.E.64 desc[UR4][R12.64+0x10], R2 ;  /* 0x000010020c007986 */ /* 0x000fe8000c101b04 */
[----:B------:R-:W-:Y:S04]  /*0390*/  STG.E.64 desc[UR4][R12.64+0x18], R10 ;  /* 0x0000180a0c007986 */ /* 0x000fe8000c101b04 */
[----:B------:R-:W-:Y:S04]  /*03a0*/  STG.E.64 desc[UR4][R12.64+0x28], R8 ;  /* 0x000028080c007986 */ /* 0x000fe8000c101b04 */
[----:B------:R-:W-:Y:S01]  /*03b0*/  STG.E desc[UR4][R12.64+0x20], R15 ;  /* 0x0000200f0c007986 */ /* 0x000fe2000c101904 */
[----:B------:R-:W-:Y:S05]  /*03c0*/  EXIT ;  /* 0x000000000000794d */ /* 0x000fea0003800000 */
.L_x_74:
        /* <DEDUP_REMOVED lines=11> */
.L_x_95:


//--------------------- .text._Z20step2_determine_treePiS_S_S_S_S_S_S_P17curandStateXORWOW --------------------------
	.section	.text._Z20step2_determine_treePiS_S_S_S_S_S_S_P17curandStateXORWOW,"ax",@progbits
	.align	128
        .global         _Z20step2_determine_treePiS_S_S_S_S_S_S_P17curandStateXORWOW
        .type           _Z20step2_determine_treePiS_S_S_S_S_S_S_P17curandStateXORWOW,@function
        .size           _Z20step2_determine_treePiS_S_S_S_S_S_S_P17curandStateXORWOW,(.L_x_96 - _Z20step2_determine_treePiS_S_S_S_S_S_S_P17curandStateXORWOW)
        .other          _Z20step2_determine_treePiS_S_S_S_S_S_S_P17curandStateXORWOW,@"STO_CUDA_ENTRY STV_DEFAULT"
_Z20step2_determine_treePiS_S_S_S_S_S_S_P17curandStateXORWOW:
.text._Z20step2_determine_treePiS_S_S_S_S_S_S_P17curandStateXORWOW:
        /* <DEDUP_REMOVED lines=11> */
[----:B------:R0:W5:Y:S04]  /*00b0*/  LDG.E.64 R4, desc[UR4][R2.64] ;  /* 0x0000000402047981 */ /* 0x000168000c1e1b00 */
[----:B------:R0:W5:Y:S04]  /*00c0*/  LDG.E.64 R6, desc[UR4][R2.64+0x8] ;  /* 0x0000080402067981 */ /* 0x000168000c1e1b00 */
[----:B------:R0:W5:Y:S04]  /*00d0*/  LDG.E.64 R8, desc[UR4][R2.64+0x10] ;  /* 0x0000100402087981 */ /* 0x000168000c1e1b00 */
[----:B------:R0:W5:Y:S04]  /*00e0*/  LDG.E.64 R10, desc[UR4][R2.64+0x18] ;  /* 0x00001804020a7981 */ /* 0x000168000c1e1b00 */
[----:B------:R0:W5:Y:S04]  /*00f0*/  LDG.E.64 R12, desc[UR4][R2.64+0x28] ;  /* 0x00002804020c7981 */ /* 0x000168000c1e1b00 */
[----:B------:R0:W5:Y:S01]  /*0100*/  LDG.E R23, desc[UR4][R2.64+0x20] ;  /* 0x0000200402177981 */ /* 0x000162000c1e1900 */
[----:B------:R-:W-:Y:S01]  /*0110*/  BSSY.RECONVERGENT B0, `(.L_x_75) ;  /* 0x0000024000007945 */ /* 0x000fe20003800200 */
[----:B--2---:R-:W-:-:S13]  /*0120*/  ISETP.NE.AND P0, PT, R0, RZ, PT ;  /* 0x000000ff0000720c */ /* 0x004fda0003f05270 */
[----:B0-----:R-:W-:Y:S05]  /*0130*/  @!P0 BRA `(.L_x_76) ;  /* 0x0000000000848947 */ /* 0x001fea0003800000 */
[----:B------:R-:W0:Y:S01]  /*0140*/  LDC.64 R16, c[0x0][0x398] ;  /* 0x0000e600ff107b82 */ /* 0x000e220000000a00 */
[----:B------:R-:W-:-:S04]  /*0150*/  LEA.HI R0, R25, R25, RZ, 0x1 ;  /* 0x0000001919007211 */ /* 0x000fc800078f08ff */
[----:B------:R-:W-:-:S03]  /*0160*/  LOP3.LUT R0, R0, 0xfffffffe, RZ, 0xc0, !PT ;  /* 0xfffffffe00007812 */ /* 0x000fc600078ec0ff */
[----:B------:R-:W1:Y:S01]  /*0170*/  LDC.64 R28, c[0x0][0x388] ;  /* 0x0000e200ff1c7b82 */ /* 0x000e620000000a00 */
[----:B------:R-:W-:-:S04]  /*0180*/  IADD3 R24, PT, PT, R25, -R0, RZ ;  /* 0x8000000019187210 */ /* 0x000fc80007ffe0ff */
[----:B------:R-:W-:-:S03]  /*0190*/  ISETP.NE.AND P1, PT, R24, RZ, PT ;  /* 0x000000ff1800720c */ /* 0x000fc60003f25270 */
[----:B------:R-:W2:Y:S01]  /*01a0*/  LDC.64 R26, c[0x0][0x390] ;  /* 0x0000e400ff1a7b82 */ /* 0x000ea20000000a00 */
[----:B0-----:R-:W-:-:S07]  /*01b0*/  IMAD.WIDE R16, R25, 0x4, R16 ;  /* 0x0000000419107825 */ /* 0x001fce00078e0210 */
[----:B------:R-:W0:Y:S01]  /*01c0*/  LDC.64 R18, c[0x0][0x3a0] ;  /* 0x0000e800ff127b82 */ /* 0x000e220000000a00 */
[----:B------:R3:W-:Y:S04]  /*01d0*/  STG.E desc[UR4][R16.64], R24 ;  /* 0x0000001810007986 */ /* 0x0007e8000c101904 */
[----:B-1----:R-:W4:Y:S03]  /*01e0*/  @!P1 LDG.E R22, desc[UR4][R28.64] ;  /* 0x000000041c169981 */ /* 0x002f26000c1e1900 */
[----:B------:R-:W1:Y:S01]  /*01f0*/  LDC.64 R20, c[0x0][0x3a8] ;  /* 0x0000ea00ff147b82 */ /* 0x000e620000000a00 */
[----:B--2---:R2:W4:Y:S01]  /*0200*/  @!P1 LDG.E R0, desc[UR4][R26.64] ;  /* 0x000000041a009981 */ /* 0x004522000c1e1900 */
[----:B---3--:R-:W-:-:S06]  /*0210*/  @!P1 MOV R24, RZ ;  /* 0x000000ff00189202 */ /* 0x008fcc0000000f00 */
[----:B------:R-:W3:Y:S01]  /*0220*/  LDC.64 R16, c[0x0][0x3b0] ;  /* 0x0000ec00ff107b82 */ /* 0x000ee20000000a00 */
[----:B------:R-:W-:Y:S01]  /*0230*/  @P1 MOV R24, 0x4c4b40 ;  /* 0x004c4b4000181802 */ /* 0x000fe20000000f00 */
[C---:B0-----:R-:W-:Y:S01]  /*0240*/  IMAD.WIDE R18, R25.reuse, 0x4, R18 ;  /* 0x0000000419127825 */ /* 0x041fe200078e0212 */
[----:B------:R0:W4:Y:S04]  /*0250*/  @P1 LDG.E R22, desc[UR4][R26.64] ;  /* 0x000000041a161981 */ /* 0x000128000c1e1900 */
[----:B------:R4:W4:Y:S04]  /*0260*/  @P1 LDG.E R0, desc[UR4][R28.64] ;  /* 0x000000041c001981 */ /* 0x000928000c1e1900 */
[----:B------:R2:W-:Y:S02]  /*0270*/  STG.E desc[UR4][R18.64], R24 ;  /* 0x0000001812007986 */ /* 0x0005e4000c101904 */
[----:B--2---:R-:W2:Y:S01]  /*0280*/  LDC.64 R18, c[0x0][0x3b8] ;  /* 0x0000ee00ff127b82 */ /* 0x004ea20000000a00 */
[----:B------:R-:W-:Y:S01]  /*0290*/  @!P1 MOV R27, 0x4c4b40 ;  /* 0x004c4b40001b9802 */ /* 0x000fe20000000f00 */
[----:B-1----:R-:W-:-:S04]  /*02a0*/  IMAD.WIDE R20, R25, 0x4, R20 ;  /* 0x0000000419147825 */ /* 0x002fc800078e0214 */
[----:B0-----:R-:W-:Y:S02]  /*02b0*/  @P1 IMAD.MOV.U32 R27, RZ, RZ, RZ ;  /* 0x000000ffff1b1224 */ /* 0x001fe400078e00ff */
[----:B---3--:R-:W-:-:S03]  /*02c0*/  IMAD.WIDE R16, R25, 0x4, R16 ;  /* 0x0000000419107825 */ /* 0x008fc600078e0210 */
[----:B------:R0:W-:Y:S01]  /*02d0*/  STG.E desc[UR4][R20.64], R27 ;  /* 0x0000001b14007986 */ /* 0x0001e2000c101904 */
[----:B--2---:R-:W-:-:S04]  /*02e0*/  IMAD.WIDE R24, R25, 0x4, R18 ;  /* 0x0000000419187825 */ /* 0x004fc800078e0212 */
[----:B----4-:R-:W-:Y:S01]  /*02f0*/  VIADD R28, R22, 0xffb3b4c0 ;  /* 0xffb3b4c0161c7836 */ /* 0x010fe20000000000 */
[----:B------:R-:W-:-:S04]  /*0300*/  ISETP.GT.AND P0, PT, R0, RZ, PT ;  /* 0x000000ff0000720c */ /* 0x000fc80003f04270 */
[----:B------:R-:W-:Y:S01]  /*0310*/  ISETP.GT.U32.AND P0, PT, R28, -0x4c4b40, P0 ;  /* 0xffb3b4c01c00780c */ /* 0x000fe20000704070 */
[----:B------:R0:W-:Y:S04]  /*0320*/  STG.E desc[UR4][R16.64], R22 ;  /* 0x0000001610007986 */ /* 0x0001e8000c101904 */
[----:B------:R0:W-:Y:S08]  /*0330*/  STG.E desc[UR4][R24.64], R0 ;  /* 0x0000000018007986 */ /* 0x0001f0000c101904 */
[----:B------:R0:W-:Y:S02]  /*0340*/  @!P0 STG.E desc[UR4][R14.64], RZ ;  /* 0x000000ff0e008986 */ /* 0x0001e4000c101904 */
.L_x_76:
[----:B------:R-:W-:Y:S05]  /*0350*/  BSYNC.RECONVERGENT B0 ;  /* 0x0000000000007941 */ /* 0x000fea0003800200 */
.L_x_75:
[----:B-----5:R-:W-:Y:S04]  /*0360*/  STG.E.64 desc[UR4][R2.64], R4 ;  /* 0x0000000402007986 */ /* 0x020fe8000c101b04 */
[----:B------:R-:W-:Y:S04]  /*0370*/  STG.E.64 desc[UR4][R2.64+0x8], R6 ;  /* 0x0000080602007986 */ /* 0x000fe8000c101b04 */
[----:B------:R-:W-:Y:S04]  /*0380*/  STG.E.64 desc[UR4][R2.64+0x10], R8 ;  /* 0x0000100802007986 */ /* 0x000fe8000c101b04 */
[----:B------:R-:W-:Y:S04]  /*0390*/  STG.E.64 desc[UR4][R2.64+0x18], R10 ;  /* 0x0000180a02007986 */ /* 0x000fe8000c101b04 */
[----:B------:R-:W-:Y:S04]  /*03a0*/  STG.E.64 desc[UR4][R2.64+0x28], R12 ;  /* 0x0000280c02007986 */ /* 0x000fe8000c101b04 */
[----:B------:R-:W-:Y:S01]  /*03b0*/  STG.E desc[UR4][R2.64+0x20], R23 ;  /* 0x0000201702007986 */ /* 0x000fe2000c101904 */
[----:B------:R-:W-:Y:S05]  /*03c0*/  EXIT ;  /* 0x000000000000794d */ /* 0x000fea0003800000 */
.L_x_77:
        /* <DEDUP_REMOVED lines=11> */
.L_x_96:


//--------------------- .text._Z22step1_check_connectionPiS_P17curandStateXORWOW --------------------------
	.section	.text._Z22step1_check_connectionPiS_P17curandStateXORWOW,"ax",@progbits
	.align	128
        .global         _Z22step1_check_connectionPiS_P17curandStateXORWOW
        .type           _Z22step1_check_connectionPiS_P17curandStateXORWOW,@function
        .size           _Z22step1_check_connectionPiS_P17curandStateXORWOW,(.L_x_97 - _Z22step1_check_connectionPiS_P17curandStateXORWOW)
        .other          _Z22step1_check_connectionPiS_P17curandStateXORWOW,@"STO_CUDA_ENTRY STV_DEFAULT"
_Z22step1_check_connectionPiS_P17curandStateXORWOW:
.text._Z22step1_check_connectionPiS_P17curandStateXORWOW:
[----:B------:R-:W-:Y:S01]  /*0000*/  LDC R1, c[0x0][0x37c] ;  /* 0x0000df00ff017b82 */ /* 0x000fe20000000800 */
[----:B------:R-:W0:Y:S07]  /*0010*/  S2R R0, SR_TID.X ;  /* 0x0000000000007919 */ /* 0x000e2e0000002100 */
[----:B------:R-:W0:Y:S01]  /*0020*/  S2UR UR6, SR_CTAID.X ;  /* 0x00000000000679c3 */ /* 0x000e220000002500 */
[----:B------:R-:W1:Y:S01]  /*0030*/  LDCU.64 UR4, c[0x0][0x358] ;  /* 0x00006b00ff0477ac */ /* 0x000e620008000a00 */
[----:B------:R-:W-:-:S06]  /*0040*/  HFMA2 R23, -RZ, RZ, 0, 5.9604644775390625e-08 ;  /* 0x00000001ff177431 */ /* 0x000fcc00000001ff */
[----:B------:R-:W0:Y:S08]  /*0050*/  LDC R7, c[0x0][0x360] ;  /* 0x0000d800ff077b82 */ /* 0x000e300000000800 */
[----:B------:R-:W2:Y:S08]  /*0060*/  LDC.64 R4, c[0x0][0x390] ;  /* 0x0000e400ff047b82 */ /* 0x000eb00000000a00 */
[----:B------:R-:W3:Y:S08]  /*0070*/  LDC.64 R8, c[0x0][0x388] ;  /* 0x0000e200ff087b82 */ /* 0x000ef00000000a00 */
[----:B------:R-:W4:Y:S01]  /*0080*/  LDC.64 R2, c[0x0][0x380] ;  /* 0x0000e000ff027b82 */ /* 0x000f220000000a00 */
[----:B0-----:R-:W-:-:S04]  /*0090*/  IMAD R7, R7, UR6, R0 ;  /* 0x0000000607077c24 */ /* 0x001fc8000f8e0200 */
[----:B--2---:R-:W-:-:S05]  /*00a0*/  IMAD.WIDE R4, R7, 0x30, R4 ;  /* 0x0000003007047825 */ /* 0x004fca00078e0204 */
[----:B-1----:R-:W2:Y:S01]  /*00b0*/  LDG.E R19, desc[UR4][R4.64+0x20] ;  /* 0x0000200404137981 */ /* 0x002ea2000c1e1900 */
[----:B---3--:R-:W-:-:S03]  /*00c0*/  IMAD.WIDE R8, R7, 0x4, R8 ;  /* 0x0000000407087825 */ /* 0x008fc600078e0208 */
[----:B------:R-:W3:Y:S04]  /*00d0*/  LDG.E.64 R10, desc[UR4][R4.64] ;  /* 0x00000004040a7981 */ /* 0x000ee8000c1e1b00 */
[----:B------:R-:W5:Y:S04]  /*00e0*/  LDG.E.64 R6, desc[UR4][R4.64+0x28] ;  /* 0x0000280404067981 */ /* 0x000f68000c1e1b00 */
[----:B------:R-:W2:Y:S04]  /*00f0*/  LDG.E.64 R12, desc[UR4][R4.64+0x8] ;  /* 0x00000804040c7981 */ /* 0x000ea8000c1e1b00 */
[----:B------:R-:W5:Y:S04]  /*0100*/  LDG.E.64 R14, desc[UR4][R4.64+0x10] ;  /* 0x00001004040e7981 */ /* 0x000f68000c1e1b00 */
[----:B------:R-:W5:Y:S04]  /*0110*/  LDG.E.64 R16, desc[UR4][R4.64+0x18] ;  /* 0x0000180404107981 */ /* 0x000f68000c1e1b00 */
[----:B------:R-:W-:Y:S04]  /*0120*/  STG.E desc[UR4][R8.64], R23 ;  /* 0x0000001708007986 */ /* 0x000fe8000c101904 */
[----:B----4-:R-:W4:Y:S02]  /*0130*/  LDG.E R2, desc[UR4][R2.64] ;  /* 0x0000000402027981 */ /* 0x010f24000c1e1900 */
[----:B----4-:R-:W-:-:S04]  /*0140*/  ISETP.NE.AND P0, PT, R2, 0x1, PT ;  /* 0x000000010200780c */ /* 0x010fc80003f05270 */
[----:B------:R-:W-:-:S05]  /*0150*/  SEL R21, RZ, 0x1, !P0 ;  /* 0x00000001ff157807 */ /* 0x000fca0004000000 */
[----:B------:R-:W-:Y:S04]  /*0160*/  STG.E desc[UR4][R8.64], R21 ;  /* 0x0000001508007986 */ /* 0x000fe8000c101904 */
[----:B---3--:R-:W-:Y:S04]  /*0170*/  STG.E.64 desc[UR4][R4.64], R10 ;  /* 0x0000000a04007986 */ /* 0x008fe8000c101b04 */
[----:B--2---:R-:W-:Y:S04]  /*0180*/  STG.E.64 desc[UR4][R4.64+0x8], R12 ;  /* 0x0000080c04007986 */ /* 0x004fe8000c101b04 */
[----:B-----5:R-:W-:Y:S04]  /*0190*/  STG.E.64 desc[UR4][R4.64+0x10], R14 ;  /* 0x0000100e04007986 */ /* 0x020fe8000c101b04 */
[----:B------:R-:W-:Y:S04]  /*01a0*/  STG.E.64 desc[UR4][R4.64+0x18], R16 ;  /* 0x0000181004007986 */ /* 0x000fe8000c101b04 */
[----:B------:R-:W-:Y:S04]  /*01b0*/  STG.E.64 desc[UR4][R4.64+0x28], R6 ;  /* 0x0000280604007986 */ /* 0x000fe8000c101b04 */
[----:B------:R-:W-:Y:S01]  /*01c0*/  STG.E desc[UR4][R4.64+0x20], R19 ;  /* 0x0000201304007986 */ /* 0x000fe2000c101904 */
[----:B------:R-:W-:Y:S05]  /*01d0*/  EXIT ;  /* 0x000000000000794d */ /* 0x000fea0003800000 */
.L_x_78:
        /* <DEDUP_REMOVED lines=10> */
.L_x_97:


//--------------------- .text._Z14initialize_rngP17curandStateXORWOWy --------------------------
	.section	.text._Z14initialize_rngP17curandStateXORWOWy,"ax",@progbits
	.align	128
        .global         _Z14initialize_rngP17curandStateXORWOWy
        .type           _Z14initialize_rngP17curandStateXORWOWy,@function
        .size           _Z14initialize_rngP17curandStateXORWOWy,(.L_x_98 - _Z14initialize_rngP17curandStateXORWOWy)
        .other          _Z14initialize_rngP17curandStateXORWOWy,@"STO_CUDA_ENTRY STV_DEFAULT"
_Z14initialize_rngP17curandStateXORWOWy:
.text._Z14initialize_rngP17curandStateXORWOWy:
[----:B------:R-:W-:Y:S01]  /*0000*/  LDC R1, c[0x0][0x37c] ;  /* 0x0000df00ff017b82 */ /* 0x000fe20000000800 */
[----:B------:R-:W0:Y:S07]  /*0010*/  S2R R4, SR_TID.X ;  /* 0x0000000000047919 */ /* 0x000e2e0000002100 */
[----:B------:R-:W1:Y:S01]  /*0020*/  LDC.64 R2, c[0x0][0x388] ;  /* 0x0000e200ff027b82 */ /* 0x000e620000000a00 */
[----:B------:R-:W2:Y:S01]  /*0030*/  LDCU.64 UR4, c[0x0][0x358] ;  /* 0x00006b00ff0477ac */ /* 0x000ea20008000a00 */
[----:B------:R-:W-:Y:S06]  /*0040*/  BSSY.RECONVERGENT B0, `(.L_x_79) ;  /* 0x00000e5000007945 */ /* 0x000fec0003800200 */
[----:B------:R-:W0:Y:S08]  /*0050*/  S2UR UR6, SR_CTAID.X ;  /* 0x00000000000679c3 */ /* 0x000e300000002500 */
[----:B------:R-:W0:Y:S08]  /*0060*/  LDC R13, c[0x0][0x360] ;  /* 0x0000d800ff0d7b82 */ /* 0x000e300000000800 */
[----:B------:R-:W3:Y:S01]  /*0070*/  LDC.64 R6, c[0x0][0x380] ;  /* 0x0000e000ff067b82 */ /* 0x000ee20000000a00 */
[----:B-1----:R-:W-:-:S02]  /*0080*/  LOP3.LUT R0, R2, 0xaad26b49, RZ, 0x3c, !PT ;  /* 0xaad26b4902007812 */ /* 0x002fc400078e3cff */
[----:B------:R-:W-:-:S03]  /*0090*/  LOP3.LUT R2, R3, 0xf7dcefdd, RZ, 0x3c, !PT ;  /* 0xf7dcefdd03027812 */ /* 0x000fc600078e3cff */
[----:B------:R-:W-:Y:S02]  /*00a0*/  IMAD R0, R0, 0x4182bed5, RZ ;  /* 0x4182bed500007824 */ /* 0x000fe400078e02ff */
[----:B------:R-:W-:Y:S02]  /*00b0*/  IMAD R3, R2, -0x658354e5, RZ ;  /* 0x9a7cab1b02037824 */ /* 0x000fe400078e02ff */
[C---:B------:R-:W-:Y:S01]  /*00c0*/  VIADD R5, R0.reuse, 0x75bcd15 ;  /* 0x075bcd1500057836 */ /* 0x040fe20000000000 */
[C---:B------:R-:W-:Y:S01]  /*00d0*/  LOP3.LUT R8, R0.reuse, 0x159a55e5, RZ, 0x3c, !PT ;  /* 0x159a55e500087812 */ /* 0x040fe200078e3cff */
[C---:B------:R-:W-:Y:S01]  /*00e0*/  VIADD R11, R0.reuse, 0x583f19 ;  /* 0x00583f19000b7836 */ /* 0x040fe20000000000 */
[C---:B------:R-:W-:Y:S01]  /*00f0*/  LOP3.LUT R10, R3.reuse, 0x5491333, RZ, 0x3c, !PT ;  /* 0x05491333030a7812 */ /* 0x040fe200078e3cff */
[----:B------:R-:W-:Y:S02]  /*0100*/  VIADD R9, R3, 0x1f123bb5 ;  /* 0x1f123bb503097836 */ /* 0x000fe40000000000 */
[----:B0-----:R-:W-:Y:S01]  /*0110*/  IMAD R13, R13, UR6, R4 ;  /* 0x000000060d0d7c24 */ /* 0x001fe2000f8e0204 */
[----:B------:R-:W-:-:S04]  /*0120*/  IADD3 R4, PT, PT, R0, 0x64f0c9, R3 ;  /* 0x0064f0c900047810 */ /* 0x000fc80007ffe003 */
[C---:B------:R-:W-:Y:S01]  /*0130*/  ISETP.NE.AND P0, PT, R13.reuse, RZ, PT ;  /* 0x000000ff0d00720c */ /* 0x040fe20003f05270 */
[----:B---3--:R-:W-:-:S05]  /*0140*/  IMAD.WIDE R6, R13, 0x30, R6 ;  /* 0x000000300d067825 */ /* 0x008fca00078e0206 */
[----:B--2---:R0:W-:Y:S04]  /*0150*/  STG.E.64 desc[UR4][R6.64], R4 ;  /* 0x0000000406007986 */ /* 0x0041e8000c101b04 */
[----:B------:R0:W-:Y:S04]  /*0160*/  STG.E.64 desc[UR4][R6.64+0x8], R8 ;  /* 0x0000080806007986 */ /* 0x0001e8000c101b04 */
[----:B------:R0:W-:Y:S01]  /*0170*/  STG.E.64 desc[UR4][R6.64+0x10], R10 ;  /* 0x0000100a06007986 */ /* 0x0001e2000c101b04 */
[----:B------:R-:W-:Y:S05]  /*0180*/  @!P0 BRA `(.L_x_80) ;  /* 0x0000000c00408947 */ /* 0x000fea0003800000 */
[----:B------:R-:W-:Y:S01]  /*0190*/  SHF.R.S32.HI R0, RZ, 0x1f, R13 ;  /* 0x0000001fff007819 */ /* 0x000fe2000001140d */
[----:B------:R-:W-:-:S07]  /*01a0*/  IMAD.MOV.U32 R12, RZ, RZ, RZ ;  /* 0x000000ffff0c7224 */ /* 0x000fce00078e00ff */
.L_x_86:
[----:B-1----:R-:W-:Y:S01]  /*01b0*/  LOP3.LUT R2, R13, 0x3, RZ, 0xc0, !PT ;  /* 0x000000030d027812 */ /* 0x002fe200078ec0ff */
[----:B------:R-:W-:Y:S03]  /*01c0*/  BSSY.RECONVERGENT B1, `(.L_x_81) ;  /* 0x00000c6000017945 */ /* 0x000fe60003800200 */
[----:B------:R-:W-:-:S04]  /*01d0*/  ISETP.NE.U32.AND P0, PT, R2, RZ, PT ;  /* 0x000000ff0200720c */ /* 0x000fc80003f05070 */
[----:B------:R-:W-:-:S13]  /*01e0*/  ISETP.NE.AND.EX P0, PT, RZ, RZ, PT, P0 ;  /* 0x000000ffff00720c */ /* 0x000fda0003f05300 */
[----:B------:R-:W-:Y:S05]  /*01f0*/  @!P0 BRA `(.L_x_82) ;  /* 0x0000000c00088947 */ /* 0x000fea0003800000 */
[----:B0-----:R-:W0:Y:S01]  /*0200*/  LDC.64 R8, c[0x4][RZ] ;  /* 0x01000000ff087b82 */ /* 0x001e220000000a00 */
[----:B------:R-:W-:Y:S02]  /*0210*/  IMAD.MOV.U32 R14, RZ, RZ, RZ ;  /* 0x000000ffff0e7224 */ /* 0x000fe400078e00ff */
[----:B0-----:R-:W-:-:S07]  /*0220*/  IMAD.WIDE.U32 R8, R12, 0xc80, R8 ;  /* 0x00000c800c087825 */ /* 0x001fce00078e0008 */
.L_x_85:
[----:B-1----:R-:W-:Y:S01]  /*0230*/  IMAD.MOV.U32 R15, RZ, RZ, RZ ;  /* 0x000000ffff0f7224 */ /* 0x002fe200078e00ff */
[----:B------:R-:W-:Y:S01]  /*0240*/  CS2R R2, SRZ ;  /* 0x0000000000027805 */ /* 0x000fe2000001ff00 */
[----:B------:R-:W-:Y:S01]  /*0250*/  IMAD.MOV.U32 R17, RZ, RZ, RZ ;  /* 0x000000ffff117224 */ /* 0x000fe200078e00ff */
[----:B------:R-:W-:-:S07]  /*0260*/  CS2R R4, SRZ ;  /* 0x0000000000047805 */ /* 0x000fce000001ff00 */
.L_x_84:
[----:B------:R-:W-:-:S05]  /*0270*/  IMAD.WIDE.U32 R10, R17, 0x4, R6 ;  /* 0x00000004110a7825 */ /* 0x000fca00078e0006 */
[----:B------:R0:W5:Y:S01]  /*0280*/  LDG.E R16, desc[UR4][R10.64+0x4] ;  /* 0x000004040a107981 */ /* 0x000162000c1e1900 */
[----:B------:R-:W-:-:S07]  /*0290*/  IMAD.MOV.U32 R19, RZ, RZ, RZ ;  /* 0x000000ffff137224 */ /* 0x000fce00078e00ff */
.L_x_83:
[----:B-----5:R-:W-:Y:S01]  /*02a0*/  SHF.R.U32.HI R24, RZ, R19, R16 ;  /* 0x00000013ff187219 */ /* 0x020fe20000011610 */
[----:B0-----:R-:W-:-:S03]  /*02b0*/  IMAD.SHL.U32 R10, R17, 0x20, RZ ;  /* 0x00000020110a7824 */ /* 0x001fc600078e00ff */
[----:B------:R-:W-:Y:S01]  /*02c0*/  LOP3.LUT R11, R24, 0x1, RZ, 0xc0, !PT ;  /* 0x00000001180b7812 */ /* 0x000fe200078ec0ff */
[----:B------:R-:W-:-:S03]  /*02d0*/  IMAD.IADD R10, R10, 0x1, R19 ;  /* 0x000000010a0a7824 */ /* 0x000fc600078e0213 */
[----:B------:R-:W-:Y:S01]  /*02e0*/  ISETP.NE.U32.AND P0, PT, R11, 0x1, PT ;  /* 0x000000010b00780c */ /* 0x000fe20003f05070 */
[----:B------:R-:W-:-:S03]  /*02f0*/  IMAD R11, R10, 0x5, RZ ;  /* 0x000000050a0b7824 */ /* 0x000fc600078e02ff */
[----:B------:R-:W-:Y:S01]  /*0300*/  R2P PR, R24, 0x7e ;  /* 0x0000007e18007804 */ /* 0x000fe20000000000 */
[----:B------:R-:W-:-:S08]  /*0310*/  IMAD.WIDE.U32 R10, R11, 0x4, R8 ;  /* 0x000000040b0a7825 */ /* 0x000fd000078e0008 */
[----:B------:R-:W2:Y:S04]  /*0320*/  @!P0 LDG.E R18, desc[UR4][R10.64] ;  /* 0x000000040a128981 */ /* 0x000ea8000c1e1900 */
[----:B------:R-:W3:Y:S04]  /*0330*/  @!P0 LDG.E R20, desc[UR4][R10.64+0x10] ;  /* 0x000010040a148981 */ /* 0x000ee8000c1e1900 */
[----:B------:R-:W4:Y:S04]  /*0340*/  @P1 LDG.E R22, desc[UR4][R10.64+0x14] ;  /* 0x000014040a161981 */ /* 0x000f28000c1e1900 */
[----:B------:R-:W4:Y:S04]  /*0350*/  @P2 LDG.E R26, desc[UR4][R10.64+0x28] ;  /* 0x000028040a1a2981 */ /* 0x000f28000c1e1900 */
[----:B------:R-:W4:Y:S04]  /*0360*/  @!P0 LDG.E R21, desc[UR4][R10.64+0x4] ;  /* 0x000004040a158981 */ /* 0x000f28000c1e1900 */
[----:B------:R-:W4:Y:S04]  /*0370*/  @!P0 LDG.E R23, desc[UR4][R10.64+0xc] ;  /* 0x00000c040a178981 */ /* 0x000f28000c1e1900 */
[----:B------:R-:W4:Y:S04]  /*0380*/  @P1 LDG.E R25, desc[UR4][R10.64+0x18] ;  /* 0x000018040a191981 */ /* 0x000f28000c1e1900 */
[----:B------:R-:W4:Y:S04]  /*0390*/  @P3 LDG.E R28, desc[UR4][R10.64+0x3c] ;  /* 0x00003c040a1c3981 */ /* 0x000f28000c1e1900 */
[----:B------:R-:W4:Y:S01]  /*03a0*/  @P6 LDG.E R27, desc[UR4][R10.64+0x7c] ;  /* 0x00007c040a1b6981 */ /* 0x000f22000c1e1900 */
[----:B--2---:R-:W-:-:S03]  /*03b0*/  @!P0 LOP3.LUT R15, R15, R18, RZ, 0x3c, !PT ;  /* 0x000000120f0f8212 */ /* 0x004fc600078e3cff */
[----:B------:R-:W2:Y:S01]  /*03c0*/  @!P0 LDG.E R18, desc[UR4][R10.64+0x8] ;  /* 0x000008040a128981 */ /* 0x000ea2000c1e1900 */
[----:B---3--:R-:W-:-:S03]  /*03d0*/  @!P0 LOP3.LUT R3, R3, R20, RZ, 0x3c, !PT ;  /* 0x0000001403038212 */ /* 0x008fc600078e3cff */
[----:B------:R-:W3:Y:S01]  /*03e0*/  @P1 LDG.E R20, desc[UR4][R10.64+0x24] ;  /* 0x000024040a141981 */ /* 0x000ee2000c1e1900 */
[----:B----4-:R-:W-:-:S03]  /*03f0*/  @P1 LOP3.LUT R15, R15, R22, RZ, 0x3c, !PT ;  /* 0x000000160f0f1212 */ /* 0x010fc600078e3cff */
[----:B------:R-:W4:Y:S01]  /*0400*/  @P2 LDG.E R22, desc[UR4][R10.64+0x38] ;  /* 0x000038040a162981 */ /* 0x000f22000c1e1900 */
[----:B------:R-:W-:-:S03]  /*0410*/  @P2 LOP3.LUT R15, R15, R26, RZ, 0x3c, !PT ;  /* 0x0000001a0f0f2212 */ /* 0x000fc600078e3cff */
[----:B------:R-:W4:Y:S01]  /*0420*/  @P4 LDG.E R26, desc[UR4][R10.64+0x50] ;  /* 0x000050040a1a4981 */ /* 0x000f22000c1e1900 */
[----:B------:R-:W-:-:S03]  /*0430*/  @!P0 LOP3.LUT R4, R4, R21, RZ, 0x3c, !PT ;  /* 0x0000001504048212 */ /* 0x000fc600078e3cff */
[----:B------:R-:W4:Y:S01]  /*0440*/  @P1 LDG.E R21, desc[UR4][R10.64+0x20] ;  /* 0x000020040a151981 */ /* 0x000f22000c1e1900 */
[----:B------:R-:W-:-:S03]  /*0450*/  @!P0 LOP3.LUT R2, R2, R23, RZ, 0x3c, !PT ;  /* 0x0000001702028212 */ /* 0x000fc600078e3cff */
[----:B------:R-:W4:Y:S01]  /*0460*/  @P2 LDG.E R23, desc[UR4][R10.64+0x2c] ;  /* 0x00002c040a172981 */ /* 0x000f22000c1e1900 */
[----:B------:R-:W-:-:S03]  /*0470*/  @P1 LOP3.LUT R4, R4, R25, RZ, 0x3c, !PT ;  /* 0x0000001904041212 */ /* 0x000fc600078e3cff */
[----:B------:R-:W4:Y:S01]  /*0480*/  @P2 LDG.E R25, desc[UR4][R10.64+0x34] ;  /* 0x000034040a192981 */ /* 0x000f22000c1e1900 */
[----:B--2---:R-:W-:-:S03]  /*0490*/  @!P0 LOP3.LUT R5, R5, R18, RZ, 0x3c, !PT ;  /* 0x0000001205058212 */ /* 0x004fc600078e3cff */
[----:B------:R-:W2:Y:S01]  /*04a0*/  @P1 LDG.E R18, desc[UR4][R10.64+0x1c] ;  /* 0x00001c040a121981 */ /* 0x000ea2000c1e1900 */
[----:B---3--:R-:W-:-:S03]  /*04b0*/  @P1 LOP3.LUT R3, R3, R20, RZ, 0x3c, !PT ;  /* 0x0000001403031212 */ /* 0x008fc600078e3cff */
[----:B------:R-:W3:Y:S01]  /*04c0*/  @P2 LDG.E R20, desc[UR4][R10.64+0x30] ;  /* 0x000030040a142981 */ /* 0x000ee2000c1e1900 */
[----:B----4-:R-:W-:-:S03]  /*04d0*/  @P2 LOP3.LUT R3, R3, R22, RZ, 0x3c, !PT ;  /* 0x0000001603032212 */ /* 0x010fc600078e3cff */
[----:B------:R-:W4:Y:S01]  /*04e0*/  @P3 LDG.E R22, desc[UR4][R10.64+0x4c] ;  /* 0x00004c040a163981 */ /* 0x000f22000c1e1900 */
[----:B------:R-:W-:-:S04]  /*04f0*/  @P3 LOP3.LUT R15, R15, R28, RZ, 0x3c, !PT ;  /* 0x0000001c0f0f3212 */ /* 0x000fc800078e3cff */
[----:B------:R-:W-:Y:S02]  /*0500*/  @P4 LOP3.LUT R15, R15, R26, RZ, 0x3c, !PT ;  /* 0x0000001a0f0f4212 */ /* 0x000fe400078e3cff */
[----:B------:R-:W-:Y:S01]  /*0510*/  @P1 LOP3.LUT R2, R2, R21, RZ, 0x3c, !PT ;  /* 0x0000001502021212 */ /* 0x000fe200078e3cff */
[----:B------:R-:W4:Y:S04]  /*0520*/  @P5 LDG.E R26, desc[UR4][R10.64+0x64] ;  /* 0x000064040a1a5981 */ /* 0x000f28000c1e1900 */
[----:B------:R-:W4:Y:S01]  /*0530*/  @P3 LDG.E R21, desc[UR4][R10.64+0x40] ;  /* 0x000040040a153981 */ /* 0x000f22000c1e1900 */
[----:B------:R-:W-:Y:S02]  /*0540*/  @P2 LOP3.LUT R4, R4, R23, RZ, 0x3c, !PT ;  /* 0x0000001704042212 */ /* 0x000fe400078e3cff */
[----:B------:R-:W-:Y:S01]  /*0550*/  @P2 LOP3.LUT R2, R2, R25, RZ, 0x3c, !PT ;  /* 0x0000001902022212 */ /* 0x000fe200078e3cff */
[----:B------:R-:W4:Y:S04]  /*0560*/  @P3 LDG.E R23, desc[UR4][R10.64+0x48] ;  /* 0x000048040a173981 */ /* 0x000f28000c1e1900 */
[----:B------:R-:W4:Y:S01]  /*0570*/  @P4 LDG.E R25, desc[UR4][R10.64+0x54] ;  /* 0x000054040a194981 */ /* 0x000f22000c1e1900 */
[----:B--2---:R-:W-:-:S03]  /*0580*/  @P1 LOP3.LUT R5, R5, R18, RZ, 0x3c, !PT ;  /* 0x0000001205051212 */ /* 0x004fc600078e3cff */
[----:B------:R-:W2:Y:S01]  /*0590*/  @P3 LDG.E R18, desc[UR4][R10.64+0x44] ;  /* 0x000044040a123981 */ /* 0x000ea2000c1e1900 */
[----:B---3--:R-:W-:-:S03]  /*05a0*/  @P2 LOP3.LUT R5, R5, R20, RZ, 0x3c, !PT ;  /* 0x0000001405052212 */ /* 0x008fc600078e3cff */
[----:B------:R-:W3:Y:S01]  /*05b0*/  @P4 LDG.E R20, desc[UR4][R10.64+0x58] ;  /* 0x000058040a144981 */ /* 0x000ee2000c1e1900 */
[----:B----4-:R-:W-:-:S03]  /*05c0*/  @P3 LOP3.LUT R3, R3, R22, RZ, 0x3c, !PT ;  /* 0x0000001603033212 */ /* 0x010fc600078e3cff */
[----:B------:R-:W4:Y:S01]  /*05d0*/  @P4 LDG.E R22, desc[UR4][R10.64+0x60] ;  /* 0x000060040a164981 */ /* 0x000f22000c1e1900 */
[----:B------:R-:W-:Y:S02]  /*05e0*/  LOP3.LUT P0, RZ, R24, 0x80, RZ, 0xc0, !PT ;  /* 0x0000008018ff7812 */ /* 0x000fe4000780c0ff */
[----:B------:R-:W-:Y:S02]  /*05f0*/  @P5 LOP3.LUT R15, R15, R26, RZ, 0x3c, !PT ;  /* 0x0000001a0f0f5212 */ /* 0x000fe400078e3cff */
[----:B------:R-:W4:Y:S01]  /*0600*/  @P6 LDG.E R26, desc[UR4][R10.64+0x78] ;  /* 0x000078040a1a6981 */ /* 0x000f22000c1e1900 */
[----:B------:R-:W-:-:S03]  /*0610*/  @P3 LOP3.LUT R4, R4, R21, RZ, 0x3c, !PT ;  /* 0x0000001504043212 */ /* 0x000fc600078e3cff */
[----:B------:R-:W4:Y:S01]  /*0620*/  @P4 LDG.E R21, desc[UR4][R10.64+0x5c] ;  /* 0x00005c040a154981 */ /* 0x000f22000c1e1900 */
[----:B------:R-:W-:-:S03]  /*0630*/  @P3 LOP3.LUT R2, R2, R23, RZ, 0x3c, !PT ;  /* 0x0000001702023212 */ /* 0x000fc600078e3cff */
[----:B------:R-:W4:Y:S01]  /*0640*/  @P5 LDG.E R23, desc[UR4][R10.64+0x68] ;  /* 0x000068040a175981 */ /* 0x000f22000c1e1900 */
[----:B------:R-:W-:-:S03]  /*0650*/  @P4 LOP3.LUT R4, R4, R25, RZ, 0x3c, !PT ;  /* 0x0000001904044212 */ /* 0x000fc600078e3cff */
[----:B------:R-:W4:Y:S01]  /*0660*/  @P5 LDG.E R25, desc[UR4][R10.64+0x70] ;  /* 0x000070040a195981 */ /* 0x000f22000c1e1900 */
[----:B--2---:R-:W-:-:S03]  /*0670*/  @P3 LOP3.LUT R5, R5, R18, RZ, 0x3c, !PT ;  /* 0x0000001205053212 */ /* 0x004fc600078e3cff */
[----:B------:R-:W2:Y:S01]  /*0680*/  @P5 LDG.E R18, desc[UR4][R10.64+0x6c] ;  /* 0x00006c040a125981 */ /* 0x000ea2000c1e1900 */
[----:B---3--:R-:W-:-:S03]  /*0690*/  @P4 LOP3.LUT R5, R5, R20, RZ, 0x3c, !PT ;  /* 0x0000001405054212 */ /* 0x008fc600078e3cff */
[----:B------:R-:W3:Y:S01]  /*06a0*/  @P5 LDG.E R20, desc[UR4][R10.64+0x74] ;  /* 0x000074040a145981 */ /* 0x000ee2000c1e1900 */
[----:B----4-:R-:W-:-:S03]  /*06b0*/  @P4 LOP3.LUT R3, R3, R22, RZ, 0x3c, !PT ;  /* 0x0000001603034212 */ /* 0x010fc600078e3cff */
[----:B------:R-:W4:Y:S01]  /*06c0*/  @P0 LDG.E R22, desc[UR4][R10.64+0x8c] ;  /* 0x00008c040a160981 */ /* 0x000f22000c1e1900 */
[----:B------:R-:W-:-:S03]  /*06d0*/  @P6 LOP3.LUT R15, R15, R26, RZ, 0x3c, !PT ;  /* 0x0000001a0f0f6212 */ /* 0x000fc600078e3cff */
        /* <DEDUP_REMOVED lines=13> */
[----:B------:R-:W-:Y:S02]  /*07b0*/  @P6 LOP3.LUT R4, R4, R27, RZ, 0x3c, !PT ;  /* 0x0000001b04046212 */ /* 0x000fe400078e3cff */
[----:B------:R-:W-:Y:S02]  /*07c0*/  @P6 LOP3.LUT R2, R2, R21, RZ, 0x3c, !PT ;  /* 0x0000001502026212 */ /* 0x000fe400078e3cff */
[----:B------:R-:W-:Y:S02]  /*07d0*/  @P0 LOP3.LUT R4, R4, R23, RZ, 0x3c, !PT ;  /* 0x0000001704040212 */ /* 0x000fe400078e3cff */
[----:B------:R-:W-:Y:S02]  /*07e0*/  @P0 LOP3.LUT R2, R2, R25, RZ, 0x3c, !PT ;  /* 0x0000001902020212 */ /* 0x000fe400078e3cff */
[----:B--2---:R-:W-:Y:S02]  /*07f0*/  @P6 LOP3.LUT R5, R5, R18, RZ, 0x3c, !PT ;  /* 0x0000001205056212 */ /* 0x004fe400078e3cff */
[----:B---3--:R-:W-:-:S02]  /*0800*/  @P6 LOP3.LUT R3, R3, R20, RZ, 0x3c, !PT ;  /* 0x0000001403036212 */ /* 0x008fc400078e3cff */
[----:B----4-:R-:W-:Y:S02]  /*0810*/  @P0 LOP3.LUT R5, R5, R22, RZ, 0x3c, !PT ;  /* 0x0000001605050212 */ /* 0x010fe400078e3cff */
[----:B------:R-:W-:Y:S02]  /*0820*/  @P0 LOP3.LUT R3, R3, R26, RZ, 0x3c, !PT ;  /* 0x0000001a03030212 */ /* 0x000fe400078e3cff */
[----:B------:R-:W-:-:S13]  /*0830*/  R2P PR, R24.B1, 0x7f ;  /* 0x0000007f18007804 */ /* 0x000fda0000001000 */
[----:B------:R-:W2:Y:S04]  /*0840*/  @P0 LDG.E R18, desc[UR4][R10.64+0xa0] ;  /* 0x0000a0040a120981 */ /* 0x000ea8000c1e1900 */
[----:B------:R-:W3:Y:S04]  /*0850*/  @P1 LDG.E R22, desc[UR4][R10.64+0xb4] ;  /* 0x0000b4040a161981 */ /* 0x000ee8000c1e1900 */
[----:B------:R-:W4:Y:S04]  /*0860*/  @P2 LDG.E R26, desc[UR4][R10.64+0xc8] ;  /* 0x0000c8040a1a2981 */ /* 0x000f28000c1e1900 */
[----:B------:R-:W4:Y:S04]  /*0870*/  @P3 LDG.E R28, desc[UR4][R10.64+0xdc] ;  /* 0x0000dc040a1c3981 */ /* 0x000f28000c1e1900 */
[----:B------:R-:W4:Y:S04]  /*0880*/  @P0 LDG.E R23, desc[UR4][R10.64+0xa4] ;  /* 0x0000a4040a170981 */ /* 0x000f28000c1e1900 */
[----:B------:R-:W4:Y:S04]  /*0890*/  @P0 LDG.E R20, desc[UR4][R10.64+0xa8] ;  /* 0x0000a8040a140981 */ /* 0x000f28000c1e1900 */
[----:B------:R-:W4:Y:S04]  /*08a0*/  @P4 LDG.E R25, desc[UR4][R10.64+0xf0] ;  /* 0x0000f0040a194981 */ /* 0x000f28000c1e1900 */
        /* <DEDUP_REMOVED lines=21> */
[----:B------:R-:W-:Y:S02]  /*0a00*/  LOP3.LUT P0, RZ, R24, 0x8000, RZ, 0xc0, !PT ;  /* 0x0000800018ff7812 */ /* 0x000fe4000780c0ff */
[----:B----4-:R-:W-:Y:S01]  /*0a10*/  @P5 LOP3.LUT R15, R15, R26, RZ, 0x3c, !PT ;  /* 0x0000001a0f0f5212 */ /* 0x010fe200078e3cff */
[----:B------:R-:W4:Y:S04]  /*0a20*/  @P3 LDG.E R24, desc[UR4][R10.64+0xe4] ;  /* 0x0000e4040a183981 */ /* 0x000f28000c1e1900 */
[----:B------:R-:W2:Y:S01]  /*0a30*/  @P6 LDG.E R26, desc[UR4][R10.64+0x118] ;  /* 0x000118040a1a6981 */ /* 0x000ea2000c1e1900 */
        /* <DEDUP_REMOVED lines=8> */
[----:B---3--:R-:W-:-:S03]  /*0ac0*/  @P2 LOP3.LUT R3, R3, R22, RZ, 0x3c, !PT ;  /* 0x0000001603032212 */ /* 0x008fc600078e3cff */
[----:B------:R-:W3:Y:S01]  /*0ad0*/  @P4 LDG.E R22, desc[UR4][R10.64+0x100] ;  /* 0x000100040a164981 */ /* 0x000ee2000c1e1900 */
[----:B--2---:R-:W-:-:S03]  /*0ae0*/  @P6 LOP3.LUT R15, R15, R26, RZ, 0x3c, !PT ;  /* 0x0000001a0f0f6212 */ /* 0x004fc600078e3cff */
[----:B------:R-:W2:Y:S01]  /*0af0*/  @P0 LDG.E R26, desc[UR4][R10.64+0x12c] ;  /* 0x00012c040a1a0981 */ /* 0x000ea2000c1e1900 */
[----:B----4-:R-:W-:-:S03]  /*0b00*/  @P2 LOP3.LUT R2, R2, R23, RZ, 0x3c, !PT ;  /* 0x0000001702022212 */ /* 0x010fc600078e3cff */
[----:B------:R-:W4:Y:S01]  /*0b10*/  @P4 LDG.E R23, desc[UR4][R10.64+0xfc] ;  /* 0x0000fc040a174981 */ /* 0x000f22000c1e1900 */
[----:B------:R-:W-:-:S03]  /*0b20*/  @P2 LOP3.LUT R5, R5, R20, RZ, 0x3c, !PT ;  /* 0x0000001405052212 */ /* 0x000fc600078e3cff */
[----:B------:R-:W4:Y:S01]  /*0b30*/  @P4 LDG.E R20, desc[UR4][R10.64+0xf8] ;  /* 0x0000f8040a144981 */ /* 0x000f22000c1e1900 */
[----:B------:R-:W-:Y:S02]  /*0b40*/  @P3 LOP3.LUT R2, R2, R27, RZ, 0x3c, !PT ;  /* 0x0000001b02023212 */ /* 0x000fe400078e3cff */
[----:B------:R-:W-:Y:S01]  /*0b50*/  @P3 LOP3.LUT R4, R4, R25, RZ, 0x3c, !PT ;  /* 0x0000001904043212 */ /* 0x000fe200078e3cff */
[----:B------:R-:W4:Y:S01]  /*0b60*/  @P5 LDG.E R27, desc[UR4][R10.64+0x110] ;  /* 0x000110040a1b5981 */ /* 0x000f22000c1e1900 */
[----:B------:R-:W-:-:S03]  /*0b70*/  @P3 LOP3.LUT R5, R5, R24, RZ, 0x3c, !PT ;  /* 0x0000001805053212 */ /* 0x000fc600078e3cff */
[----:B------:R-:W4:Y:S04]  /*0b80*/  @P5 LDG.E R25, desc[UR4][R10.64+0x108] ;  /* 0x000108040a195981 */ /* 0x000f28000c1e1900 */
        /* <DEDUP_REMOVED lines=19> */
[----:B------:R-:W-:-:S05]  /*0cc0*/  VIADD R19, R19, 0x10 ;  /* 0x0000001013137836 */ /* 0x000fca0000000000 */
[----:B------:R-:W-:Y:S02]  /*0cd0*/  ISETP.NE.AND P1, PT, R19, 0x20, PT ;  /* 0x000000201300780c */ /* 0x000fe40003f25270 */
[----:B------:R-:W-:Y:S02]  /*0ce0*/  @P5 LOP3.LUT R3, R3, R18, RZ, 0x3c, !PT ;  /* 0x0000001203035212 */ /* 0x000fe400078e3cff */
[----:B------:R-:W-:Y:S02]  /*0cf0*/  @P6 LOP3.LUT R4, R4, R21, RZ, 0x3c, !PT ;  /* 0x0000001504046212 */ /* 0x000fe400078e3cff */
[----:B---3--:R-:W-:-:S04]  /*0d00*/  @P6 LOP3.LUT R3, R3, R22, RZ, 0x3c, !PT ;  /* 0x0000001603036212 */ /* 0x008fc800078e3cff */
[----:B--2---:R-:W-:Y:S02]  /*0d10*/  @P0 LOP3.LUT R3, R3, R26, RZ, 0x3c, !PT ;  /* 0x0000001a03030212 */ /* 0x004fe400078e3cff */
[----:B----4-:R-:W-:Y:S02]  /*0d20*/  @P6 LOP3.LUT R2, R2, R23, RZ, 0x3c, !PT ;  /* 0x0000001702026212 */ /* 0x010fe400078e3cff */
[----:B------:R-:W-:Y:S02]  /*0d30*/  @P6 LOP3.LUT R5, R5, R20, RZ, 0x3c, !PT ;  /* 0x0000001405056212 */ /* 0x000fe400078e3cff */
[----:B------:R-:W-:Y:S02]  /*0d40*/  @P0 LOP3.LUT R2, R2, R27, RZ, 0x3c, !PT ;  /* 0x0000001b02020212 */ /* 0x000fe400078e3cff */
[----:B------:R-:W-:Y:S02]  /*0d50*/  @P0 LOP3.LUT R4, R4, R25, RZ, 0x3c, !PT ;  /* 0x0000001904040212 */ /* 0x000fe400078e3cff */
[----:B------:R-:W-:Y:S01]  /*0d60*/  @P0 LOP3.LUT R5, R5, R24, RZ, 0x3c, !PT ;  /* 0x0000001805050212 */ /* 0x000fe200078e3cff */
[----:B------:R-:W-:Y:S06]  /*0d70*/  @P1 BRA `(.L_x_83) ;  /* 0xfffffff400481947 */ /* 0x000fec000383ffff */
[----:B------:R-:W-:-:S05]  /*0d80*/  VIADD R17, R17, 0x1 ;  /* 0x0000000111117836 */ /* 0x000fca0000000000 */
[----:B------:R-:W-:-:S13]  /*0d90*/  ISETP.NE.AND P0, PT, R17, 0x5, PT ;  /* 0x000000051100780c */ /* 0x000fda0003f05270 */
[----:B------:R-:W-:Y:S05]  /*0da0*/  @P0 BRA `(.L_x_84) ;  /* 0xfffffff400300947 */ /* 0x000fea000383ffff */
[----:B------:R1:W-:Y:S01]  /*0db0*/  STG.E.64 desc[UR4][R6.64+0x8], R4 ;  /* 0x0000080406007986 */ /* 0x0003e2000c101b04 */
[----:B------:R-:W-:Y:S01]  /*0dc0*/  VIADD R14, R14, 0x1 ;  /* 0x000000010e0e7836 */ /* 0x000fe20000000000 */
[----:B------:R-:W-:Y:S02]  /*0dd0*/  LOP3.LUT R11, R13, 0x3, RZ, 0xc0, !PT ;  /* 0x000000030d0b7812 */ /* 0x000fe400078ec0ff */
[----:B------:R1:W-:Y:S02]  /*0de0*/  STG.E.64 desc[UR4][R6.64+0x10], R2 ;  /* 0x0000100206007986 */ /* 0x0003e4000c101b04 */
[----:B------:R-:W-:Y:S02]  /*0df0*/  ISETP.GE.U32.AND P0, PT, R14, R11, PT ;  /* 0x0000000b0e00720c */ /* 0x000fe40003f06070 */
[----:B------:R1:W-:Y:S11]  /*0e00*/  STG.E desc[UR4][R6.64+0x4], R15 ;  /* 0x0000040f06007986 */ /* 0x0003f6000c101904 */
[----:B------:R-:W-:Y:S05]  /*0e10*/  @!P0 BRA `(.L_x_85) ;  /* 0xfffffff400048947 */ /* 0x000fea000383ffff */
.L_x_82:
[----:B------:R-:W-:Y:S05]  /*0e20*/  BSYNC.RECONVERGENT B1 ;  /* 0x0000000000017941 */ /* 0x000fea0003800200 */
.L_x_81:
[C---:B------:R-:W-:Y:S01]  /*0e30*/  ISETP.GT.U32.AND P0, PT, R13.reuse, 0x3, PT ;  /* 0x000000030d00780c */ /* 0x040fe20003f04070 */
[----:B------:R-:W-:Y:S01]  /*0e40*/  VIADD R12, R12, 0x1 ;  /* 0x000000010c0c7836 */ /* 0x000fe20000000000 */
[--C-:B------:R-:W-:Y:S02]  /*0e50*/  SHF.R.U64 R13, R13, 0x2, R0.reuse ;  /* 0x000000020d0d7819 */ /* 0x100fe40000001200 */
[----:B------:R-:W-:Y:S02]  /*0e60*/  ISETP.GT.U32.AND.EX P0, PT, R0, RZ, PT, P0 ;  /* 0x000000ff0000720c */ /* 0x000fe40003f04100 */
[----:B------:R-:W-:-:S11]  /*0e70*/  SHF.R.U32.HI R0, RZ, 0x2, R0 ;  /* 0x00000002ff007819 */ /* 0x000fd60000011600 */
[----:B------:R-:W-:Y:S05]  /*0e80*/  @P0 BRA `(.L_x_86) ;  /* 0xfffffff000c80947 */ /* 0x000fea000383ffff */
.L_x_80:
[----:B------:R-:W-:Y:S05]  /*0e90*/  BSYNC.RECONVERGENT B0 ;  /* 0x0000000000007941 */ /* 0x000fea0003800200 */
.L_x_79:
[----:B------:R-:W-:Y:S04]  /*0ea0*/  STG.E.64 desc[UR4][R6.64+0x18], RZ ;  /* 0x000018ff06007986 */ /* 0x000fe8000c101b04 */
[----:B------:R-:W-:Y:S04]  /*0eb0*/  STG.E desc[UR4][R6.64+0x20], RZ ;  /* 0x000020ff06007986 */ /* 0x000fe8000c101904 */
[----:B------:R-:W-:Y:S01]  /*0ec0*/  STG.E.64 desc[UR4][R6.64+0x28], RZ ;  /* 0x000028ff06007986 */ /* 0x000fe2000c101b04 */
[----:B------:R-:W-:Y:S05]  /*0ed0*/  EXIT ;  /* 0x000000000000794d */ /* 0x000fea0003800000 */
.L_x_87:
        /* <DEDUP_REMOVED lines=10> */
.L_x_98:


//--------------------- .nv.global.init           --------------------------
	.section	.nv.global.init,"aw",@progbits
	.align	4
.nv.global.init:
	.type		mrg32k3aM1SubSeq,@object
	.size		mrg32k3aM1SubSeq,(mrg32k3aM2SubSeq - mrg32k3aM1SubSeq)
mrg32k3aM1SubSeq:
        /*0000*/ 	.byte	0x0b, 0xcc, 0xee, 0x04, 0x73, 0x29, 0x8b, 0x6f, 0xf6, 0x53, 0x03, 0xf6, 0x23, 0xf6, 0xea, 0xda
        /* <DEDUP_REMOVED lines=125> */
	.type		mrg32k3aM2SubSeq,@object
	.size		mrg32k3aM2SubSeq,(mrg32k3aM1 - mrg32k3aM2SubSeq)
mrg32k3aM2SubSeq:
        /* <DEDUP_REMOVED lines=126> */
	.type		mrg32k3aM1,@object
	.size		mrg32k3aM1,(mrg32k3aM1Seq - mrg32k3aM1)
mrg32k3aM1:
        /* <DEDUP_REMOVED lines=144> */
	.type		mrg32k3aM1Seq,@object
	.size		mrg32k3aM1Seq,(mrg32k3aM2 - mrg32k3aM1Seq)
mrg32k3aM1Seq:
        /* <DEDUP_REMOVED lines=144> */
	.type		mrg32k3aM2,@object
	.size		mrg32k3aM2,(mrg32k3aM2Seq - mrg32k3aM2)
mrg32k3aM2:
        /* <DEDUP_REMOVED lines=144> */
	.type		mrg32k3aM2Seq,@object
	.size		mrg32k3aM2Seq,(precalc_xorwow_matrix - mrg32k3aM2Seq)
mrg32k3aM2Seq:
        /* <DEDUP_REMOVED lines=144> */
	.type		precalc_xorwow_matrix,@object
	.size		precalc_xorwow_matrix,(precalc_xorwow_offset_matrix - precalc_xorwow_matrix)
precalc_xorwow_matrix:
        /* <DEDUP_REMOVED lines=6400> */
	.type		precalc_xorwow_offset_matrix,@object
	.size		precalc_xorwow_offset_matrix,(.L_1 - precalc_xorwow_offset_matrix)
precalc_xorwow_offset_matrix:
        /* <DEDUP_REMOVED lines=6400> */
.L_1:


//--------------------- .nv.shared.reserved.0     --------------------------
	.section	.nv.shared.reserved.0,"aw",@nobits
	.weak		__nv_reservedSMEM_offset_0_alias
	.size		__nv_reservedSMEM_offset_0_alias, 0, 64
	.other		__nv_reservedSMEM_offset_0_alias,@"STO_CUDA_RESERVED_SHARED STV_DEFAULT"
__nv_reservedSMEM_offset_0_alias:
	.zero		0
	.zero		64


//--------------------- .nv.constant0._Z24step8_attempt_connectionPiP4NodeS_S_S_PfS2_S_P8ObstacleiS_S_S_P17curandStateXORWOW --------------------------
	.section	.nv.constant0._Z24step8_attempt_connectionPiP4NodeS_S_S_PfS2_S_P8ObstacleiS_S_S_P17curandStateXORWOW,"a",@progbits
	.sectionflags	@""
	.align	4
.nv.constant0._Z24step8_attempt_connectionPiP4NodeS_S_S_PfS2_S_P8ObstacleiS_S_S_P17curandStateXORWOW:
	.zero		1008


//--------------------- .nv.constant0._Z14step7_add_nodePiP4NodeS_S_S_S_PfS2_S_S_S_P17curandStateXORWOW --------------------------
	.section	.nv.constant0._Z14step7_add_nodePiP4NodeS_S_S_S_PfS2_S_S_S_P17curandStateXORWOW,"a",@progbits
	.sectionflags	@""
	.align	4
.nv.constant0._Z14step7_add_nodePiP4NodeS_S_S_S_PfS2_S_S_S_P17curandStateXORWOW:
	.zero		992


//--------------------- .nv.constant0._Z21step6_collision_checkPiPfS0_S0_S0_P8ObstacleiS_P17curandStateXORWOW --------------------------
	.section	.nv.constant0._Z21step6_collision_checkPiPfS0_S0_S0_P8ObstacleiS_P17curandStateXORWOW,"a",@progbits
	.sectionflags	@""
	.align	4
.nv.constant0._Z21step6_collision_checkPiPfS0_S0_S0_P8ObstacleiS_P17curandStateXORWOW:
	.zero		968


//--------------------- .nv.constant0._Z11step5_steerPiPfS0_S0_S0_S0_S0_P17curandStateXORWOW --------------------------
	.section	.nv.constant0._Z11step5_steerPiPfS0_S0_S0_S0_S0_P17curandStateXORWOW,"a",@progbits
	.sectionflags	@""
	.align	4
.nv.constant0._Z11step5_steerPiPfS0_S0_S0_S0_S0_P17curandStateXORWOW:
	.zero		960


//--------------------- .nv.constant0._Z18step4_find_nearestPiP4NodeS_S_S_PfS2_S_S_S2_S2_P17curandStateXORWOW --------------------------
	.section	.nv.constant0._Z18step4_find_nearestPiP4NodeS_S_S_PfS2_S_S_S2_S2_P17curandStateXORWOW,"a",@progbits
	.sectionflags	@""
	.align	4
.nv.constant0._Z18step4_find_nearestPiP4NodeS_S_S_PfS2_S_S_S2_S2_P17curandStateXORWOW:
	.zero		992


//--------------------- .nv.constant0._Z19step3_sample_q_randPiPfS0_P17curandStateXORWOW --------------------------
	.section	.nv.constant0._Z19step3_sample_q_randPiPfS0_P17curandStateXORWOW,"a",@progbits
	.sectionflags	@""
	.align	4
.nv.constant0._Z19step3_sample_q_randPiPfS0_P17curandStateXORWOW:
	.zero		928


//--------------------- .nv.constant0._Z20step2_determine_treePiS_S_S_S_S_S_S_P17curandStateXORWOW --------------------------
	.section	.nv.constant0._Z20step2_determine_treePiS_S_S_S_S_S_S_P17curandStateXORWOW,"a",@progbits
	.sectionflags	@""
	.align	4
.nv.constant0._Z20step2_determine_treePiS_S_S_S_S_S_S_P17curandStateXORWOW:
	.zero		968


//--------------------- .nv.constant0._Z22step1_check_connectionPiS_P17curandStateXORWOW --------------------------
	.section	.nv.constant0._Z22step1_check_connectionPiS_P17curandStateXORWOW,"a",@progbits
	.sectionflags	@""
	.align	4
.nv.constant0._Z22step1_check_connectionPiS_P17curandStateXORWOW:
	.zero		920


//--------------------- .nv.constant0._Z14initialize_rngP17curandStateXORWOWy --------------------------
	.section	.nv.constant0._Z14initialize_rngP17curandStateXORWOWy,"a",@progbits
	.sectionflags	@""
	.align	4
.nv.constant0._Z14initialize_rngP17curandStateXORWOWy:
	.zero		912


//--------------------- SYMBOLS --------------------------

	.type		.nv.reservedSmem.offset0,@object
	.size		.nv.reservedSmem.offset0,0x4
